//
// Generated by NVIDIA NVVM Compiler
//
// Compiler Build ID: CL-36424714
// Cuda compilation tools, release 13.0, V13.0.88
// Based on NVVM 20.0.0
//

.version 9.0
.target sm_100
.address_size 64

	// .globl	my_kernel_kernel0
// _ZZ17my_kernel_kernel0E18PaddedInput_shared has been demoted
// _ZZ17my_kernel_kernel0E18placeholder_shared has been demoted

.visible .entry my_kernel_kernel0(
	.param .u64 .ptr .align 1 my_kernel_kernel0_param_0,
	.param .u64 .ptr .align 1 my_kernel_kernel0_param_1,
	.param .u64 .ptr .align 1 my_kernel_kernel0_param_2,
	.param .u64 .ptr .align 1 my_kernel_kernel0_param_3
)
{
	.local .align 16 .b8 	__local_depot0[512];
	.reg .b64 	%SP;
	.reg .b64 	%SPL;
	.reg .pred 	%p<4>;
	.reg .b16 	%rs<8>;
	.reg .b32 	%r<54>;
	.reg .b32 	%f<706>;
	.reg .b64 	%rd<32>;
	// demoted variable
	.shared .align 4 .b8 _ZZ17my_kernel_kernel0E18PaddedInput_shared[1024];
	// demoted variable
	.shared .align 4 .b8 _ZZ17my_kernel_kernel0E18placeholder_shared[96];
	mov.u64 	%SPL, __local_depot0;
	ld.param.u64 	%rd14, [my_kernel_kernel0_param_0];
	ld.param.u64 	%rd15, [my_kernel_kernel0_param_1];
	cvta.to.global.u64 	%rd16, %rd15;
	cvta.to.global.u64 	%rd17, %rd14;
	add.u64 	%rd1, %SPL, 0;
	add.s64 	%rd31, %rd1, 256;
	mov.f32 	%f578, 0f00000000;
	st.local.v4.f32 	[%rd1], {%f578, %f578, %f578, %f578};
	st.local.v4.f32 	[%rd1+256], {%f578, %f578, %f578, %f578};
	st.local.v4.f32 	[%rd1+16], {%f578, %f578, %f578, %f578};
	st.local.v4.f32 	[%rd1+272], {%f578, %f578, %f578, %f578};
	st.local.v4.f32 	[%rd1+32], {%f578, %f578, %f578, %f578};
	st.local.v4.f32 	[%rd1+288], {%f578, %f578, %f578, %f578};
	st.local.v4.f32 	[%rd1+48], {%f578, %f578, %f578, %f578};
	st.local.v4.f32 	[%rd1+304], {%f578, %f578, %f578, %f578};
	st.local.v4.f32 	[%rd1+64], {%f578, %f578, %f578, %f578};
	st.local.v4.f32 	[%rd1+320], {%f578, %f578, %f578, %f578};
	st.local.v4.f32 	[%rd1+80], {%f578, %f578, %f578, %f578};
	st.local.v4.f32 	[%rd1+336], {%f578, %f578, %f578, %f578};
	st.local.v4.f32 	[%rd1+96], {%f578, %f578, %f578, %f578};
	st.local.v4.f32 	[%rd1+352], {%f578, %f578, %f578, %f578};
	st.local.v4.f32 	[%rd1+112], {%f578, %f578, %f578, %f578};
	st.local.v4.f32 	[%rd1+368], {%f578, %f578, %f578, %f578};
	st.local.v4.f32 	[%rd1+128], {%f578, %f578, %f578, %f578};
	st.local.v4.f32 	[%rd1+384], {%f578, %f578, %f578, %f578};
	st.local.v4.f32 	[%rd1+144], {%f578, %f578, %f578, %f578};
	st.local.v4.f32 	[%rd1+400], {%f578, %f578, %f578, %f578};
	st.local.v4.f32 	[%rd1+160], {%f578, %f578, %f578, %f578};
	st.local.v4.f32 	[%rd1+416], {%f578, %f578, %f578, %f578};
	st.local.v4.f32 	[%rd1+176], {%f578, %f578, %f578, %f578};
	st.local.v4.f32 	[%rd1+432], {%f578, %f578, %f578, %f578};
	st.local.v4.f32 	[%rd1+192], {%f578, %f578, %f578, %f578};
	st.local.v4.f32 	[%rd1+448], {%f578, %f578, %f578, %f578};
	st.local.v4.f32 	[%rd1+208], {%f578, %f578, %f578, %f578};
	st.local.v4.f32 	[%rd1+464], {%f578, %f578, %f578, %f578};
	st.local.v4.f32 	[%rd1+224], {%f578, %f578, %f578, %f578};
	st.local.v4.f32 	[%rd1+480], {%f578, %f578, %f578, %f578};
	st.local.v4.f32 	[%rd1+240], {%f578, %f578, %f578, %f578};
	st.local.v4.f32 	[%rd1+496], {%f578, %f578, %f578, %f578};
	mov.u32 	%r9, %ctaid.x;
	shl.b32 	%r10, %r9, 8;
	and.b32  	%r11, %r10, 2147352576;
	mov.u32 	%r12, %tid.x;
	shl.b32 	%r13, %r12, 11;
	add.s32 	%r14, %r11, %r13;
	shl.b32 	%r15, %r9, 2;
	and.b32  	%r16, %r15, 2016;
	or.b32  	%r17, %r14, %r16;
	and.b32  	%r18, %r9, 7;
	mad.lo.s32 	%r19, %r18, 12, %r12;
	cvt.u16.u32 	%rs3, %r12;
	mul.hi.u16 	%rs1, %rs3, 10923;
	mul.lo.s16 	%rs4, %rs1, 6;
	sub.s16 	%rs2, %rs3, %rs4;
	mul.wide.u32 	%rd19, %r17, 4;
	add.s64 	%rd20, %rd19, %rd17;
	add.s64 	%rd30, %rd20, 294912;
	mul.wide.u32 	%rd21, %r19, 4;
	add.s64 	%rd29, %rd16, %rd21;
	mov.b32 	%r51, 0;
	shl.b32 	%r21, %r12, 4;
	mov.u32 	%r22, _ZZ17my_kernel_kernel0E18PaddedInput_shared;
	add.s32 	%r23, %r22, %r21;
	shl.b32 	%r29, %r12, 2;
	shl.b16 	%rs5, %rs2, 3;
	mov.f32 	%f579, %f578;
	mov.f32 	%f580, %f578;
	mov.f32 	%f581, %f578;
	mov.f32 	%f582, %f578;
	mov.f32 	%f583, %f578;
	mov.f32 	%f584, %f578;
	mov.f32 	%f585, %f578;
	mov.f32 	%f586, %f578;
	mov.f32 	%f587, %f578;
	mov.f32 	%f588, %f578;
	mov.f32 	%f589, %f578;
	mov.f32 	%f590, %f578;
	mov.f32 	%f591, %f578;
	mov.f32 	%f592, %f578;
	mov.f32 	%f593, %f578;
	mov.f32 	%f594, %f578;
	mov.f32 	%f595, %f578;
	mov.f32 	%f596, %f578;
	mov.f32 	%f597, %f578;
	mov.f32 	%f598, %f578;
	mov.f32 	%f599, %f578;
	mov.f32 	%f600, %f578;
	mov.f32 	%f601, %f578;
	mov.f32 	%f602, %f578;
	mov.f32 	%f603, %f578;
	mov.f32 	%f604, %f578;
	mov.f32 	%f605, %f578;
	mov.f32 	%f606, %f578;
	mov.f32 	%f607, %f578;
	mov.f32 	%f608, %f578;
	mov.f32 	%f609, %f578;
	mov.f32 	%f610, %f578;
	mov.f32 	%f611, %f578;
	mov.f32 	%f612, %f578;
	mov.f32 	%f613, %f578;
	mov.f32 	%f614, %f578;
	mov.f32 	%f615, %f578;
	mov.f32 	%f616, %f578;
	mov.f32 	%f617, %f578;
	mov.f32 	%f618, %f578;
	mov.f32 	%f619, %f578;
	mov.f32 	%f620, %f578;
	mov.f32 	%f621, %f578;
	mov.f32 	%f622, %f578;
	mov.f32 	%f623, %f578;
	mov.f32 	%f624, %f578;
	mov.f32 	%f625, %f578;
	mov.f32 	%f626, %f578;
	mov.f32 	%f627, %f578;
	mov.f32 	%f628, %f578;
	mov.f32 	%f629, %f578;
	mov.f32 	%f630, %f578;
	mov.f32 	%f631, %f578;
	mov.f32 	%f632, %f578;
	mov.f32 	%f633, %f578;
	mov.f32 	%f634, %f578;
	mov.f32 	%f635, %f578;
	mov.f32 	%f636, %f578;
	mov.f32 	%f637, %f578;
	mov.f32 	%f638, %f578;
	mov.f32 	%f639, %f578;
	mov.f32 	%f640, %f578;
	mov.f32 	%f641, %f578;
	mov.f32 	%f642, %f578;
	mov.f32 	%f643, %f578;
	mov.f32 	%f644, %f578;
	mov.f32 	%f645, %f578;
	mov.f32 	%f646, %f578;
	mov.f32 	%f647, %f578;
	mov.f32 	%f648, %f578;
	mov.f32 	%f649, %f578;
	mov.f32 	%f650, %f578;
	mov.f32 	%f651, %f578;
	mov.f32 	%f652, %f578;
	mov.f32 	%f653, %f578;
	mov.f32 	%f654, %f578;
	mov.f32 	%f655, %f578;
	mov.f32 	%f656, %f578;
	mov.f32 	%f657, %f578;
	mov.f32 	%f658, %f578;
	mov.f32 	%f659, %f578;
	mov.f32 	%f660, %f578;
	mov.f32 	%f661, %f578;
	mov.f32 	%f662, %f578;
	mov.f32 	%f663, %f578;
	mov.f32 	%f664, %f578;
	mov.f32 	%f665, %f578;
	mov.f32 	%f666, %f578;
	mov.f32 	%f667, %f578;
	mov.f32 	%f668, %f578;
	mov.f32 	%f669, %f578;
	mov.f32 	%f670, %f578;
	mov.f32 	%f671, %f578;
	mov.f32 	%f672, %f578;
	mov.f32 	%f673, %f578;
	mov.f32 	%f674, %f578;
	mov.f32 	%f675, %f578;
	mov.f32 	%f676, %f578;
	mov.f32 	%f677, %f578;
	mov.f32 	%f678, %f578;
	mov.f32 	%f679, %f578;
	mov.f32 	%f680, %f578;
	mov.f32 	%f681, %f578;
	mov.f32 	%f682, %f578;
	mov.f32 	%f683, %f578;
	mov.f32 	%f684, %f578;
	mov.f32 	%f685, %f578;
	mov.f32 	%f686, %f578;
	mov.f32 	%f687, %f578;
	mov.f32 	%f688, %f578;
	mov.f32 	%f689, %f578;
	mov.f32 	%f690, %f578;
	mov.f32 	%f691, %f578;
	mov.f32 	%f692, %f578;
	mov.f32 	%f693, %f578;
	mov.f32 	%f694, %f578;
	mov.f32 	%f695, %f578;
	mov.f32 	%f696, %f578;
	mov.f32 	%f697, %f578;
	mov.f32 	%f698, %f578;
	mov.f32 	%f699, %f578;
	mov.f32 	%f700, %f578;
	mov.f32 	%f701, %f578;
	mov.f32 	%f702, %f578;
	mov.f32 	%f703, %f578;
	mov.f32 	%f704, %f578;
	mov.f32 	%f705, %f578;
$L__BB0_1:
	setp.gt.u32 	%p1, %r12, 3;
	bar.sync 	0;
	ld.global.nc.f32 	%f260, [%rd30+-294912];
	st.shared.f32 	[%r23], %f260;
	ld.global.nc.f32 	%f261, [%rd30+-294908];
	st.shared.f32 	[%r23+4], %f261;
	ld.global.nc.f32 	%f262, [%rd30+-294848];
	st.shared.f32 	[%r23+8], %f262;
	ld.global.nc.f32 	%f263, [%rd30+-294844];
	st.shared.f32 	[%r23+12], %f263;
	ld.global.nc.f32 	%f264, [%rd30+-196608];
	st.shared.f32 	[%r23+192], %f264;
	ld.global.nc.f32 	%f265, [%rd30+-196604];
	st.shared.f32 	[%r23+196], %f265;
	ld.global.nc.f32 	%f266, [%rd30+-196544];
	st.shared.f32 	[%r23+200], %f266;
	ld.global.nc.f32 	%f267, [%rd30+-196540];
	st.shared.f32 	[%r23+204], %f267;
	ld.global.nc.f32 	%f268, [%rd30+-98304];
	st.shared.f32 	[%r23+384], %f268;
	ld.global.nc.f32 	%f269, [%rd30+-98300];
	st.shared.f32 	[%r23+388], %f269;
	ld.global.nc.f32 	%f270, [%rd30+-98240];
	st.shared.f32 	[%r23+392], %f270;
	ld.global.nc.f32 	%f271, [%rd30+-98236];
	st.shared.f32 	[%r23+396], %f271;
	ld.global.nc.f32 	%f272, [%rd30];
	st.shared.f32 	[%r23+576], %f272;
	ld.global.nc.f32 	%f273, [%rd30+4];
	st.shared.f32 	[%r23+580], %f273;
	ld.global.nc.f32 	%f274, [%rd30+64];
	st.shared.f32 	[%r23+584], %f274;
	ld.global.nc.f32 	%f275, [%rd30+68];
	st.shared.f32 	[%r23+588], %f275;
	ld.global.nc.f32 	%f276, [%rd30+98304];
	st.shared.f32 	[%r23+768], %f276;
	ld.global.nc.f32 	%f277, [%rd30+98308];
	st.shared.f32 	[%r23+772], %f277;
	ld.global.nc.f32 	%f278, [%rd30+98368];
	st.shared.f32 	[%r23+776], %f278;
	ld.global.nc.f32 	%f279, [%rd30+98372];
	st.shared.f32 	[%r23+780], %f279;
	@%p1 bra 	$L__BB0_3;
	ld.global.nc.f32 	%f280, [%rd30+196608];
	st.shared.f32 	[%r23+960], %f280;
	ld.global.nc.f32 	%f281, [%rd30+196612];
	st.shared.f32 	[%r23+964], %f281;
	ld.global.nc.f32 	%f282, [%rd30+196672];
	st.shared.f32 	[%r23+968], %f282;
	ld.global.nc.f32 	%f283, [%rd30+196676];
	st.shared.f32 	[%r23+972], %f283;
$L__BB0_3:
	ld.global.nc.f32 	%f284, [%rd29];
	mov.u32 	%r30, _ZZ17my_kernel_kernel0E18placeholder_shared;
	add.s32 	%r31, %r30, %r29;
	st.shared.f32 	[%r31], %f284;
	ld.global.nc.f32 	%f285, [%rd29+384];
	st.shared.f32 	[%r31+48], %f285;
	bar.sync 	0;
	cvt.u32.u16 	%r32, %rs5;
	add.s32 	%r33, %r30, %r32;
	ld.shared.f32 	%f286, [%r33];
	ld.shared.f32 	%f287, [%r33+48];
	ld.shared.f32 	%f288, [%r33+4];
	shl.b16 	%rs6, %rs1, 6;
	mul.wide.u16 	%r34, %rs6, 4;
	mov.u32 	%r35, _ZZ17my_kernel_kernel0E18PaddedInput_shared;
	add.s32 	%r36, %r35, %r34;
	ld.shared.f32 	%f289, [%r36];
	fma.rn.f32 	%f290, %f289, %f286, %f705;
	ld.shared.f32 	%f291, [%r36+512];
	fma.rn.f32 	%f292, %f291, %f286, %f704;
	ld.shared.f32 	%f293, [%r36+16];
	fma.rn.f32 	%f294, %f293, %f286, %f703;
	ld.shared.f32 	%f295, [%r36+528];
	fma.rn.f32 	%f296, %f295, %f286, %f702;
	ld.shared.f32 	%f297, [%r36+32];
	fma.rn.f32 	%f298, %f297, %f286, %f701;
	ld.shared.f32 	%f299, [%r36+544];
	fma.rn.f32 	%f300, %f299, %f286, %f700;
	ld.shared.f32 	%f301, [%r36+48];
	fma.rn.f32 	%f302, %f301, %f286, %f699;
	ld.shared.f32 	%f303, [%r36+560];
	fma.rn.f32 	%f304, %f303, %f286, %f698;
	ld.shared.f32 	%f305, [%r36+64];
	fma.rn.f32 	%f306, %f305, %f286, %f697;
	ld.shared.f32 	%f307, [%r36+576];
	fma.rn.f32 	%f308, %f307, %f286, %f696;
	ld.shared.f32 	%f309, [%r36+80];
	fma.rn.f32 	%f310, %f309, %f286, %f695;
	ld.shared.f32 	%f311, [%r36+592];
	fma.rn.f32 	%f312, %f311, %f286, %f694;
	ld.shared.f32 	%f313, [%r36+96];
	fma.rn.f32 	%f314, %f313, %f286, %f693;
	ld.shared.f32 	%f315, [%r36+608];
	fma.rn.f32 	%f316, %f315, %f286, %f692;
	ld.shared.f32 	%f317, [%r36+112];
	fma.rn.f32 	%f318, %f317, %f286, %f691;
	ld.shared.f32 	%f319, [%r36+624];
	fma.rn.f32 	%f320, %f319, %f286, %f690;
	ld.shared.f32 	%f321, [%r36+4];
	fma.rn.f32 	%f705, %f321, %f287, %f290;
	ld.shared.f32 	%f322, [%r36+516];
	fma.rn.f32 	%f704, %f322, %f287, %f292;
	ld.shared.f32 	%f323, [%r36+20];
	fma.rn.f32 	%f703, %f323, %f287, %f294;
	ld.shared.f32 	%f324, [%r36+532];
	fma.rn.f32 	%f702, %f324, %f287, %f296;
	ld.shared.f32 	%f325, [%r36+36];
	fma.rn.f32 	%f701, %f325, %f287, %f298;
	ld.shared.f32 	%f326, [%r36+548];
	fma.rn.f32 	%f700, %f326, %f287, %f300;
	ld.shared.f32 	%f327, [%r36+52];
	fma.rn.f32 	%f699, %f327, %f287, %f302;
	ld.shared.f32 	%f328, [%r36+564];
	fma.rn.f32 	%f698, %f328, %f287, %f304;
	ld.shared.f32 	%f329, [%r36+68];
	fma.rn.f32 	%f697, %f329, %f287, %f306;
	ld.shared.f32 	%f330, [%r36+580];
	fma.rn.f32 	%f696, %f330, %f287, %f308;
	ld.shared.f32 	%f331, [%r36+84];
	fma.rn.f32 	%f695, %f331, %f287, %f310;
	ld.shared.f32 	%f332, [%r36+596];
	fma.rn.f32 	%f694, %f332, %f287, %f312;
	ld.shared.f32 	%f333, [%r36+100];
	fma.rn.f32 	%f693, %f333, %f287, %f314;
	ld.shared.f32 	%f334, [%r36+612];
	fma.rn.f32 	%f692, %f334, %f287, %f316;
	ld.shared.f32 	%f335, [%r36+116];
	fma.rn.f32 	%f691, %f335, %f287, %f318;
	ld.shared.f32 	%f336, [%r36+628];
	fma.rn.f32 	%f690, %f336, %f287, %f320;
	fma.rn.f32 	%f337, %f289, %f288, %f689;
	fma.rn.f32 	%f338, %f291, %f288, %f688;
	fma.rn.f32 	%f339, %f293, %f288, %f687;
	fma.rn.f32 	%f340, %f295, %f288, %f686;
	fma.rn.f32 	%f341, %f297, %f288, %f685;
	fma.rn.f32 	%f342, %f299, %f288, %f684;
	fma.rn.f32 	%f343, %f301, %f288, %f683;
	fma.rn.f32 	%f344, %f303, %f288, %f682;
	fma.rn.f32 	%f345, %f305, %f288, %f681;
	fma.rn.f32 	%f346, %f307, %f288, %f680;
	fma.rn.f32 	%f347, %f309, %f288, %f679;
	fma.rn.f32 	%f348, %f311, %f288, %f678;
	fma.rn.f32 	%f349, %f313, %f288, %f677;
	fma.rn.f32 	%f350, %f315, %f288, %f676;
	fma.rn.f32 	%f351, %f317, %f288, %f675;
	fma.rn.f32 	%f352, %f319, %f288, %f674;
	ld.shared.f32 	%f353, [%r33+52];
	fma.rn.f32 	%f689, %f321, %f353, %f337;
	fma.rn.f32 	%f688, %f353, %f322, %f338;
	fma.rn.f32 	%f687, %f323, %f353, %f339;
	fma.rn.f32 	%f686, %f353, %f324, %f340;
	fma.rn.f32 	%f685, %f325, %f353, %f341;
	fma.rn.f32 	%f684, %f353, %f326, %f342;
	fma.rn.f32 	%f683, %f327, %f353, %f343;
	fma.rn.f32 	%f682, %f353, %f328, %f344;
	fma.rn.f32 	%f681, %f329, %f353, %f345;
	fma.rn.f32 	%f680, %f353, %f330, %f346;
	fma.rn.f32 	%f679, %f331, %f353, %f347;
	fma.rn.f32 	%f678, %f353, %f332, %f348;
	fma.rn.f32 	%f677, %f333, %f353, %f349;
	fma.rn.f32 	%f676, %f353, %f334, %f350;
	fma.rn.f32 	%f675, %f335, %f353, %f351;
	fma.rn.f32 	%f674, %f353, %f336, %f352;
	ld.shared.f32 	%f354, [%r36+8];
	fma.rn.f32 	%f355, %f354, %f286, %f673;
	ld.shared.f32 	%f356, [%r36+520];
	fma.rn.f32 	%f357, %f356, %f286, %f672;
	ld.shared.f32 	%f358, [%r36+24];
	fma.rn.f32 	%f359, %f358, %f286, %f671;
	ld.shared.f32 	%f360, [%r36+536];
	fma.rn.f32 	%f361, %f360, %f286, %f670;
	ld.shared.f32 	%f362, [%r36+40];
	fma.rn.f32 	%f363, %f362, %f286, %f669;
	ld.shared.f32 	%f364, [%r36+552];
	fma.rn.f32 	%f365, %f364, %f286, %f668;
	ld.shared.f32 	%f366, [%r36+56];
	fma.rn.f32 	%f367, %f366, %f286, %f667;
	ld.shared.f32 	%f368, [%r36+568];
	fma.rn.f32 	%f369, %f368, %f286, %f666;
	ld.shared.f32 	%f370, [%r36+72];
	fma.rn.f32 	%f371, %f370, %f286, %f665;
	ld.shared.f32 	%f372, [%r36+584];
	fma.rn.f32 	%f373, %f372, %f286, %f664;
	ld.shared.f32 	%f374, [%r36+88];
	fma.rn.f32 	%f375, %f374, %f286, %f663;
	ld.shared.f32 	%f376, [%r36+600];
	fma.rn.f32 	%f377, %f376, %f286, %f662;
	ld.shared.f32 	%f378, [%r36+104];
	fma.rn.f32 	%f379, %f378, %f286, %f661;
	ld.shared.f32 	%f380, [%r36+616];
	fma.rn.f32 	%f381, %f380, %f286, %f660;
	ld.shared.f32 	%f382, [%r36+120];
	fma.rn.f32 	%f383, %f382, %f286, %f659;
	ld.shared.f32 	%f384, [%r36+632];
	fma.rn.f32 	%f385, %f384, %f286, %f658;
	ld.shared.f32 	%f386, [%r36+12];
	fma.rn.f32 	%f673, %f386, %f287, %f355;
	ld.shared.f32 	%f387, [%r36+524];
	fma.rn.f32 	%f672, %f387, %f287, %f357;
	ld.shared.f32 	%f388, [%r36+28];
	fma.rn.f32 	%f671, %f388, %f287, %f359;
	ld.shared.f32 	%f389, [%r36+540];
	fma.rn.f32 	%f670, %f389, %f287, %f361;
	ld.shared.f32 	%f390, [%r36+44];
	fma.rn.f32 	%f669, %f390, %f287, %f363;
	ld.shared.f32 	%f391, [%r36+556];
	fma.rn.f32 	%f668, %f391, %f287, %f365;
	ld.shared.f32 	%f392, [%r36+60];
	fma.rn.f32 	%f667, %f392, %f287, %f367;
	ld.shared.f32 	%f393, [%r36+572];
	fma.rn.f32 	%f666, %f393, %f287, %f369;
	ld.shared.f32 	%f394, [%r36+76];
	fma.rn.f32 	%f665, %f394, %f287, %f371;
	ld.shared.f32 	%f395, [%r36+588];
	fma.rn.f32 	%f664, %f395, %f287, %f373;
	ld.shared.f32 	%f396, [%r36+92];
	fma.rn.f32 	%f663, %f396, %f287, %f375;
	ld.shared.f32 	%f397, [%r36+604];
	fma.rn.f32 	%f662, %f397, %f287, %f377;
	ld.shared.f32 	%f398, [%r36+108];
	fma.rn.f32 	%f661, %f398, %f287, %f379;
	ld.shared.f32 	%f399, [%r36+620];
	fma.rn.f32 	%f660, %f399, %f287, %f381;
	ld.shared.f32 	%f400, [%r36+124];
	fma.rn.f32 	%f659, %f400, %f287, %f383;
	ld.shared.f32 	%f401, [%r36+636];
	fma.rn.f32 	%f658, %f401, %f287, %f385;
	fma.rn.f32 	%f402, %f354, %f288, %f657;
	fma.rn.f32 	%f403, %f356, %f288, %f656;
	fma.rn.f32 	%f404, %f358, %f288, %f655;
	fma.rn.f32 	%f405, %f360, %f288, %f654;
	fma.rn.f32 	%f406, %f362, %f288, %f653;
	fma.rn.f32 	%f407, %f364, %f288, %f652;
	fma.rn.f32 	%f408, %f366, %f288, %f651;
	fma.rn.f32 	%f409, %f368, %f288, %f650;
	fma.rn.f32 	%f410, %f370, %f288, %f649;
	fma.rn.f32 	%f411, %f372, %f288, %f648;
	fma.rn.f32 	%f412, %f374, %f288, %f647;
	fma.rn.f32 	%f413, %f376, %f288, %f646;
	fma.rn.f32 	%f414, %f378, %f288, %f645;
	fma.rn.f32 	%f415, %f380, %f288, %f644;
	fma.rn.f32 	%f416, %f382, %f288, %f643;
	fma.rn.f32 	%f417, %f384, %f288, %f642;
	fma.rn.f32 	%f657, %f386, %f353, %f402;
	st.local.v4.f32 	[%rd1], {%f705, %f689, %f673, %f657};
	fma.rn.f32 	%f656, %f353, %f387, %f403;
	st.local.v4.f32 	[%rd1+256], {%f704, %f688, %f672, %f656};
	fma.rn.f32 	%f655, %f388, %f353, %f404;
	st.local.v4.f32 	[%rd1+16], {%f703, %f687, %f671, %f655};
	fma.rn.f32 	%f654, %f353, %f389, %f405;
	st.local.v4.f32 	[%rd1+272], {%f702, %f686, %f670, %f654};
	fma.rn.f32 	%f653, %f390, %f353, %f406;
	st.local.v4.f32 	[%rd1+32], {%f701, %f685, %f669, %f653};
	fma.rn.f32 	%f652, %f353, %f391, %f407;
	st.local.v4.f32 	[%rd1+288], {%f700, %f684, %f668, %f652};
	fma.rn.f32 	%f651, %f392, %f353, %f408;
	st.local.v4.f32 	[%rd1+48], {%f699, %f683, %f667, %f651};
	fma.rn.f32 	%f650, %f353, %f393, %f409;
	st.local.v4.f32 	[%rd1+304], {%f698, %f682, %f666, %f650};
	fma.rn.f32 	%f649, %f394, %f353, %f410;
	st.local.v4.f32 	[%rd1+64], {%f697, %f681, %f665, %f649};
	fma.rn.f32 	%f648, %f353, %f395, %f411;
	st.local.v4.f32 	[%rd1+320], {%f696, %f680, %f664, %f648};
	fma.rn.f32 	%f647, %f396, %f353, %f412;
	st.local.v4.f32 	[%rd1+80], {%f695, %f679, %f663, %f647};
	fma.rn.f32 	%f646, %f353, %f397, %f413;
	st.local.v4.f32 	[%rd1+336], {%f694, %f678, %f662, %f646};
	fma.rn.f32 	%f645, %f398, %f353, %f414;
	st.local.v4.f32 	[%rd1+96], {%f693, %f677, %f661, %f645};
	fma.rn.f32 	%f644, %f353, %f399, %f415;
	st.local.v4.f32 	[%rd1+352], {%f692, %f676, %f660, %f644};
	fma.rn.f32 	%f643, %f400, %f353, %f416;
	st.local.v4.f32 	[%rd1+112], {%f691, %f675, %f659, %f643};
	fma.rn.f32 	%f642, %f353, %f401, %f417;
	st.local.v4.f32 	[%rd1+368], {%f690, %f674, %f658, %f642};
	ld.shared.f32 	%f418, [%r36+128];
	fma.rn.f32 	%f419, %f418, %f286, %f641;
	ld.shared.f32 	%f420, [%r36+640];
	fma.rn.f32 	%f421, %f420, %f286, %f640;
	ld.shared.f32 	%f422, [%r36+144];
	fma.rn.f32 	%f423, %f422, %f286, %f639;
	ld.shared.f32 	%f424, [%r36+656];
	fma.rn.f32 	%f425, %f424, %f286, %f638;
	ld.shared.f32 	%f426, [%r36+160];
	fma.rn.f32 	%f427, %f426, %f286, %f637;
	ld.shared.f32 	%f428, [%r36+672];
	fma.rn.f32 	%f429, %f428, %f286, %f636;
	ld.shared.f32 	%f430, [%r36+176];
	fma.rn.f32 	%f431, %f430, %f286, %f635;
	ld.shared.f32 	%f432, [%r36+688];
	fma.rn.f32 	%f433, %f432, %f286, %f634;
	ld.shared.f32 	%f434, [%r36+192];
	fma.rn.f32 	%f435, %f434, %f286, %f633;
	ld.shared.f32 	%f436, [%r36+704];
	fma.rn.f32 	%f437, %f436, %f286, %f632;
	ld.shared.f32 	%f438, [%r36+208];
	fma.rn.f32 	%f439, %f438, %f286, %f631;
	ld.shared.f32 	%f440, [%r36+720];
	fma.rn.f32 	%f441, %f440, %f286, %f630;
	ld.shared.f32 	%f442, [%r36+224];
	fma.rn.f32 	%f443, %f442, %f286, %f629;
	ld.shared.f32 	%f444, [%r36+736];
	fma.rn.f32 	%f445, %f444, %f286, %f628;
	ld.shared.f32 	%f446, [%r36+240];
	fma.rn.f32 	%f447, %f446, %f286, %f627;
	ld.shared.f32 	%f448, [%r36+752];
	fma.rn.f32 	%f449, %f448, %f286, %f626;
	ld.shared.f32 	%f450, [%r36+132];
	fma.rn.f32 	%f641, %f450, %f287, %f419;
	ld.shared.f32 	%f451, [%r36+644];
	fma.rn.f32 	%f640, %f451, %f287, %f421;
	ld.shared.f32 	%f452, [%r36+148];
	fma.rn.f32 	%f639, %f452, %f287, %f423;
	ld.shared.f32 	%f453, [%r36+660];
	fma.rn.f32 	%f638, %f453, %f287, %f425;
	ld.shared.f32 	%f454, [%r36+164];
	fma.rn.f32 	%f637, %f454, %f287, %f427;
	ld.shared.f32 	%f455, [%r36+676];
	fma.rn.f32 	%f636, %f455, %f287, %f429;
	ld.shared.f32 	%f456, [%r36+180];
	fma.rn.f32 	%f635, %f456, %f287, %f431;
	ld.shared.f32 	%f457, [%r36+692];
	fma.rn.f32 	%f634, %f457, %f287, %f433;
	ld.shared.f32 	%f458, [%r36+196];
	fma.rn.f32 	%f633, %f458, %f287, %f435;
	ld.shared.f32 	%f459, [%r36+708];
	fma.rn.f32 	%f632, %f459, %f287, %f437;
	ld.shared.f32 	%f460, [%r36+212];
	fma.rn.f32 	%f631, %f460, %f287, %f439;
	ld.shared.f32 	%f461, [%r36+724];
	fma.rn.f32 	%f630, %f461, %f287, %f441;
	ld.shared.f32 	%f462, [%r36+228];
	fma.rn.f32 	%f629, %f462, %f287, %f443;
	ld.shared.f32 	%f463, [%r36+740];
	fma.rn.f32 	%f628, %f463, %f287, %f445;
	ld.shared.f32 	%f464, [%r36+244];
	fma.rn.f32 	%f627, %f464, %f287, %f447;
	ld.shared.f32 	%f465, [%r36+756];
	fma.rn.f32 	%f626, %f465, %f287, %f449;
	fma.rn.f32 	%f466, %f418, %f288, %f625;
	fma.rn.f32 	%f467, %f420, %f288, %f624;
	fma.rn.f32 	%f468, %f422, %f288, %f623;
	fma.rn.f32 	%f469, %f424, %f288, %f622;
	fma.rn.f32 	%f470, %f426, %f288, %f621;
	fma.rn.f32 	%f471, %f428, %f288, %f620;
	fma.rn.f32 	%f472, %f430, %f288, %f619;
	fma.rn.f32 	%f473, %f432, %f288, %f618;
	fma.rn.f32 	%f474, %f434, %f288, %f617;
	fma.rn.f32 	%f475, %f436, %f288, %f616;
	fma.rn.f32 	%f476, %f438, %f288, %f615;
	fma.rn.f32 	%f477, %f440, %f288, %f614;
	fma.rn.f32 	%f478, %f442, %f288, %f613;
	fma.rn.f32 	%f479, %f444, %f288, %f612;
	fma.rn.f32 	%f480, %f446, %f288, %f611;
	fma.rn.f32 	%f481, %f448, %f288, %f610;
	fma.rn.f32 	%f625, %f450, %f353, %f466;
	fma.rn.f32 	%f624, %f353, %f451, %f467;
	fma.rn.f32 	%f623, %f452, %f353, %f468;
	fma.rn.f32 	%f622, %f353, %f453, %f469;
	fma.rn.f32 	%f621, %f454, %f353, %f470;
	fma.rn.f32 	%f620, %f353, %f455, %f471;
	fma.rn.f32 	%f619, %f456, %f353, %f472;
	fma.rn.f32 	%f618, %f353, %f457, %f473;
	fma.rn.f32 	%f617, %f458, %f353, %f474;
	fma.rn.f32 	%f616, %f353, %f459, %f475;
	fma.rn.f32 	%f615, %f460, %f353, %f476;
	fma.rn.f32 	%f614, %f353, %f461, %f477;
	fma.rn.f32 	%f613, %f462, %f353, %f478;
	fma.rn.f32 	%f612, %f353, %f463, %f479;
	fma.rn.f32 	%f611, %f464, %f353, %f480;
	fma.rn.f32 	%f610, %f353, %f465, %f481;
	ld.shared.f32 	%f482, [%r36+136];
	fma.rn.f32 	%f483, %f482, %f286, %f609;
	ld.shared.f32 	%f484, [%r36+648];
	fma.rn.f32 	%f485, %f484, %f286, %f608;
	ld.shared.f32 	%f486, [%r36+152];
	fma.rn.f32 	%f487, %f486, %f286, %f607;
	ld.shared.f32 	%f488, [%r36+664];
	fma.rn.f32 	%f489, %f488, %f286, %f606;
	ld.shared.f32 	%f490, [%r36+168];
	fma.rn.f32 	%f491, %f490, %f286, %f605;
	ld.shared.f32 	%f492, [%r36+680];
	fma.rn.f32 	%f493, %f492, %f286, %f604;
	ld.shared.f32 	%f494, [%r36+184];
	fma.rn.f32 	%f495, %f494, %f286, %f603;
	ld.shared.f32 	%f496, [%r36+696];
	fma.rn.f32 	%f497, %f496, %f286, %f602;
	ld.shared.f32 	%f498, [%r36+200];
	fma.rn.f32 	%f499, %f498, %f286, %f601;
	ld.shared.f32 	%f500, [%r36+712];
	fma.rn.f32 	%f501, %f500, %f286, %f600;
	ld.shared.f32 	%f502, [%r36+216];
	fma.rn.f32 	%f503, %f502, %f286, %f599;
	ld.shared.f32 	%f504, [%r36+728];
	fma.rn.f32 	%f505, %f504, %f286, %f598;
	ld.shared.f32 	%f506, [%r36+232];
	fma.rn.f32 	%f507, %f506, %f286, %f597;
	ld.shared.f32 	%f508, [%r36+744];
	fma.rn.f32 	%f509, %f508, %f286, %f596;
	ld.shared.f32 	%f510, [%r36+248];
	fma.rn.f32 	%f511, %f510, %f286, %f595;
	ld.shared.f32 	%f512, [%r36+760];
	fma.rn.f32 	%f513, %f512, %f286, %f594;
	ld.shared.f32 	%f514, [%r36+140];
	fma.rn.f32 	%f609, %f514, %f287, %f483;
	ld.shared.f32 	%f515, [%r36+652];
	fma.rn.f32 	%f608, %f515, %f287, %f485;
	ld.shared.f32 	%f516, [%r36+156];
	fma.rn.f32 	%f607, %f516, %f287, %f487;
	ld.shared.f32 	%f517, [%r36+668];
	fma.rn.f32 	%f606, %f517, %f287, %f489;
	ld.shared.f32 	%f518, [%r36+172];
	fma.rn.f32 	%f605, %f518, %f287, %f491;
	ld.shared.f32 	%f519, [%r36+684];
	fma.rn.f32 	%f604, %f519, %f287, %f493;
	ld.shared.f32 	%f520, [%r36+188];
	fma.rn.f32 	%f603, %f520, %f287, %f495;
	ld.shared.f32 	%f521, [%r36+700];
	fma.rn.f32 	%f602, %f521, %f287, %f497;
	ld.shared.f32 	%f522, [%r36+204];
	fma.rn.f32 	%f601, %f522, %f287, %f499;
	ld.shared.f32 	%f523, [%r36+716];
	fma.rn.f32 	%f600, %f523, %f287, %f501;
	ld.shared.f32 	%f524, [%r36+220];
	fma.rn.f32 	%f599, %f524, %f287, %f503;
	ld.shared.f32 	%f525, [%r36+732];
	fma.rn.f32 	%f598, %f525, %f287, %f505;
	ld.shared.f32 	%f526, [%r36+236];
	fma.rn.f32 	%f597, %f526, %f287, %f507;
	ld.shared.f32 	%f527, [%r36+748];
	fma.rn.f32 	%f596, %f527, %f287, %f509;
	ld.shared.f32 	%f528, [%r36+252];
	fma.rn.f32 	%f595, %f528, %f287, %f511;
	ld.shared.f32 	%f529, [%r36+764];
	fma.rn.f32 	%f594, %f529, %f287, %f513;
	fma.rn.f32 	%f530, %f482, %f288, %f593;
	fma.rn.f32 	%f531, %f484, %f288, %f592;
	fma.rn.f32 	%f532, %f486, %f288, %f591;
	fma.rn.f32 	%f533, %f488, %f288, %f590;
	fma.rn.f32 	%f534, %f490, %f288, %f589;
	fma.rn.f32 	%f535, %f492, %f288, %f588;
	fma.rn.f32 	%f536, %f494, %f288, %f587;
	fma.rn.f32 	%f537, %f496, %f288, %f586;
	fma.rn.f32 	%f538, %f498, %f288, %f585;
	fma.rn.f32 	%f539, %f500, %f288, %f584;
	fma.rn.f32 	%f540, %f502, %f288, %f583;
	fma.rn.f32 	%f541, %f504, %f288, %f582;
	fma.rn.f32 	%f542, %f506, %f288, %f581;
	fma.rn.f32 	%f543, %f508, %f288, %f580;
	fma.rn.f32 	%f544, %f510, %f288, %f579;
	fma.rn.f32 	%f545, %f512, %f288, %f578;
	fma.rn.f32 	%f593, %f514, %f353, %f530;
	st.local.v4.f32 	[%rd1+128], {%f641, %f625, %f609, %f593};
	fma.rn.f32 	%f592, %f353, %f515, %f531;
	st.local.v4.f32 	[%rd1+384], {%f640, %f624, %f608, %f592};
	fma.rn.f32 	%f591, %f516, %f353, %f532;
	st.local.v4.f32 	[%rd1+144], {%f639, %f623, %f607, %f591};
	fma.rn.f32 	%f590, %f353, %f517, %f533;
	st.local.v4.f32 	[%rd1+400], {%f638, %f622, %f606, %f590};
	fma.rn.f32 	%f589, %f518, %f353, %f534;
	st.local.v4.f32 	[%rd1+160], {%f637, %f621, %f605, %f589};
	fma.rn.f32 	%f588, %f353, %f519, %f535;
	st.local.v4.f32 	[%rd1+416], {%f636, %f620, %f604, %f588};
	fma.rn.f32 	%f587, %f520, %f353, %f536;
	st.local.v4.f32 	[%rd1+176], {%f635, %f619, %f603, %f587};
	fma.rn.f32 	%f586, %f353, %f521, %f537;
	st.local.v4.f32 	[%rd1+432], {%f634, %f618, %f602, %f586};
	fma.rn.f32 	%f585, %f522, %f353, %f538;
	st.local.v4.f32 	[%rd1+192], {%f633, %f617, %f601, %f585};
	fma.rn.f32 	%f584, %f353, %f523, %f539;
	st.local.v4.f32 	[%rd1+448], {%f632, %f616, %f600, %f584};
	fma.rn.f32 	%f583, %f524, %f353, %f540;
	st.local.v4.f32 	[%rd1+208], {%f631, %f615, %f599, %f583};
	fma.rn.f32 	%f582, %f353, %f525, %f541;
	st.local.v4.f32 	[%rd1+464], {%f630, %f614, %f598, %f582};
	fma.rn.f32 	%f581, %f526, %f353, %f542;
	st.local.v4.f32 	[%rd1+224], {%f629, %f613, %f597, %f581};
	fma.rn.f32 	%f580, %f353, %f527, %f543;
	st.local.v4.f32 	[%rd1+480], {%f628, %f612, %f596, %f580};
	fma.rn.f32 	%f579, %f528, %f353, %f544;
	st.local.v4.f32 	[%rd1+240], {%f627, %f611, %f595, %f579};
	fma.rn.f32 	%f578, %f353, %f529, %f545;
	st.local.v4.f32 	[%rd1+496], {%f626, %f610, %f594, %f578};
	add.s32 	%r51, %r51, 1;
	add.s64 	%rd30, %rd30, 8;
	add.s64 	%rd29, %rd29, 768;
	setp.ne.s32 	%p2, %r51, 8;
	@%p2 bra 	$L__BB0_1;
	ld.param.u64 	%rd28, [my_kernel_kernel0_param_3];
	ld.param.u64 	%rd27, [my_kernel_kernel0_param_2];
	shl.b16 	%rs7, %rs2, 1;
	cvt.u32.u16 	%r38, %rs7;
	mov.u32 	%r39, %ctaid.x;
	and.b32  	%r40, %r39, 7;
	mul.lo.s32 	%r41, %r40, 12;
	add.s32 	%r42, %r41, %r38;
	shr.u32 	%r43, %r39, 9;
	mul.lo.s32 	%r44, %r43, 786432;
	cvt.u32.u16 	%r45, %rs1;
	shr.u32 	%r46, %r39, 3;
	and.b32  	%r47, %r46, 63;
	or.b32  	%r48, %r41, %r44;
	mad.lo.s32 	%r49, %r47, 192, %r48;
	mad.lo.s32 	%r50, %r45, 196608, %r49;
	add.s32 	%r52, %r50, %r38;
	cvta.to.global.u64 	%rd22, %rd28;
	mul.wide.u32 	%rd23, %r42, 4;
	add.s64 	%rd24, %rd22, %rd23;
	ld.global.nc.f32 	%f257, [%rd24];
	ld.global.nc.f32 	%f258, [%rd24+4];
	cvta.to.global.u64 	%rd9, %rd27;
	mov.b32 	%r53, 0;
$L__BB0_5:
	ld.local.v4.f32 	{%f546, %f547, %f548, %f549}, [%rd31+-256];
	add.f32 	%f550, %f546, %f257;
	min.f32 	%f551, %f550, 0f40C00000;
	max.f32 	%f552, %f551, 0f00000000;
	mul.wide.u32 	%rd25, %r52, 4;
	add.s64 	%rd26, %rd9, %rd25;
	st.global.f32 	[%rd26], %f552;
	ld.local.v4.f32 	{%f553, %f554, %f555, %f556}, [%rd31];
	add.f32 	%f557, %f553, %f257;
	min.f32 	%f558, %f557, 0f40C00000;
	max.f32 	%f559, %f558, 0f00000000;
	st.global.f32 	[%rd26+1572864], %f559;
	add.f32 	%f560, %f547, %f258;
	min.f32 	%f561, %f560, 0f40C00000;
	max.f32 	%f562, %f561, 0f00000000;
	st.global.f32 	[%rd26+4], %f562;
	add.f32 	%f563, %f554, %f258;
	min.f32 	%f564, %f563, 0f40C00000;
	max.f32 	%f565, %f564, 0f00000000;
	st.global.f32 	[%rd26+1572868], %f565;
	add.f32 	%f566, %f548, %f257;
	min.f32 	%f567, %f566, 0f40C00000;
	max.f32 	%f568, %f567, 0f00000000;
	st.global.f32 	[%rd26+384], %f568;
	add.f32 	%f569, %f555, %f257;
	min.f32 	%f570, %f569, 0f40C00000;
	max.f32 	%f571, %f570, 0f00000000;
	st.global.f32 	[%rd26+1573248], %f571;
	add.f32 	%f572, %f549, %f258;
	min.f32 	%f573, %f572, 0f40C00000;
	max.f32 	%f574, %f573, 0f00000000;
	st.global.f32 	[%rd26+388], %f574;
	add.f32 	%f575, %f556, %f258;
	min.f32 	%f576, %f575, 0f40C00000;
	max.f32 	%f577, %f576, 0f00000000;
	st.global.f32 	[%rd26+1573252], %f577;
	add.s32 	%r53, %r53, 1;
	add.s32 	%r52, %r52, 12288;
	add.s64 	%rd31, %rd31, 16;
	setp.ne.s32 	%p3, %r53, 16;
	@%p3 bra 	$L__BB0_5;
	ret;

}


// ===== COMPILED SASS (sm_100) =====

	.target	sm_100

	.elftype	@"ET_EXEC"


//--------------------- .note.nv.tkinfo           --------------------------
	.section	.note.nv.tkinfo,"",@"SHT_NOTE"
	.sectionflags	@"SHF_NOTE_NV_TKINFO"
	.tkinfo
        /*0018*/ 	.word	0x00000002
        /*0030*/ 	.string	""
        /*0030*/ 	.string	"ptxas"
        /*0030*/ 	.string	"Cuda compilation tools, release 13.0, V13.0.88"
        /*0030*/ 	.string	"Build cuda_13.0.r13.0/compiler.36424714_0"
        /*0030*/ 	.string	"-arch sm_100 -m 64 "



//--------------------- .note.nv.cuinfo           --------------------------
	.section	.note.nv.cuinfo,"",@"SHT_NOTE"
	.sectionflags	@"SHF_NOTE_NV_CUINFO"
        /*0018*/ 	.short	0x0002
        /*001a*/ 	.short	0x0064
        /*001c*/ 	.short	0x0082
	.zero		2


//--------------------- .nv.info                  --------------------------
	.section	.nv.info,"",@"SHT_CUDA_INFO"
	.align	4


	//----- nvinfo : EIATTR_REGCOUNT
	.align		4
        /*0000*/ 	.byte	0x04, 0x2f
        /*0002*/ 	.short	(.L_1 - .L_0)
	.align		4
.L_0:
        /*0004*/ 	.word	index@(my_kernel_kernel0)
        /*0008*/ 	.word	0x000000aa


	//----- nvinfo : EIATTR_FRAME_SIZE
	.align		4
.L_1:
        /*000c*/ 	.byte	0x04, 0x11
        /*000e*/ 	.short	(.L_3 - .L_2)
	.align		4
.L_2:
        /*0010*/ 	.word	index@(my_kernel_kernel0)
        /*0014*/ 	.word	0x00000200


	//----- nvinfo : EIATTR_MIN_STACK_SIZE
	.align		4
.L_3:
        /*0018*/ 	.byte	0x04, 0x12
        /*001a*/ 	.short	(.L_5 - .L_4)
	.align		4
.L_4:
        /*001c*/ 	.word	index@(my_kernel_kernel0)
        /*0020*/ 	.word	0x00000200
.L_5:


//--------------------- .nv.compat                --------------------------
	.section	.nv.compat,"",@"SHT_CUDA_COMPAT_INFO"
	.align	4
        /*0000*/ 	.byte	0x02, 0x09, 0x00, 0x00, 0x02, 0x02, 0x01, 0x00, 0x02, 0x05, 0x05, 0x00, 0x03, 0x07, 0x01, 0x01
        /*0010*/ 	.byte	0x02, 0x03, 0x00, 0x00, 0x02, 0x06, 0x01, 0x00, 0x04, 0x0b, 0x08, 0x00, 0x09, 0x00, 0x00, 0x00
        /*0020*/ 	.byte	0x00, 0x00, 0x00, 0x00


//--------------------- .nv.info.my_kernel_kernel0 --------------------------
	.section	.nv.info.my_kernel_kernel0,"",@"SHT_CUDA_INFO"
	.sectionflags	@""
	.align	4


	//----- nvinfo : EIATTR_CUDA_API_VERSION
	.align		4
        /*0000*/ 	.byte	0x04, 0x37
        /*0002*/ 	.short	(.L_7 - .L_6)
.L_6:
        /*0004*/ 	.word	0x00000082


	//----- nvinfo : EIATTR_KPARAM_INFO
	.align		4
.L_7:
        /*0008*/ 	.byte	0x04, 0x17
        /*000a*/ 	.short	(.L_9 - .L_8)
.L_8:
        /*000c*/ 	.word	0x00000000
        /*0010*/ 	.short	0x0003
        /*0012*/ 	.short	0x0018
        /*0014*/ 	.byte	0x00, 0xf5, 0x21, 0x00


	//----- nvinfo : EIATTR_KPARAM_INFO
	.align		4
.L_9:
        /*0018*/ 	.byte	0x04, 0x17
        /*001a*/ 	.short	(.L_11 - .L_10)
.L_10:
        /*001c*/ 	.word	0x00000000
        /*0020*/ 	.short	0x0002
        /*0022*/ 	.short	0x0010
        /*0024*/ 	.byte	0x00, 0xf5, 0x21, 0x00


	//----- nvinfo : EIATTR_KPARAM_INFO
	.align		4
.L_11:
        /*0028*/ 	.byte	0x04, 0x17
        /*002a*/ 	.short	(.L_13 - .L_12)
.L_12:
        /*002c*/ 	.word	0x00000000
        /*0030*/ 	.short	0x0001
        /*0032*/ 	.short	0x0008
        /*0034*/ 	.byte	0x00, 0xf5, 0x21, 0x00


	//----- nvinfo : EIATTR_KPARAM_INFO
	.align		4
.L_13:
        /*0038*/ 	.byte	0x04, 0x17
        /*003a*/ 	.short	(.L_15 - .L_14)
.L_14:
        /*003c*/ 	.word	0x00000000
        /*0040*/ 	.short	0x0000
        /*0042*/ 	.short	0x0000
        /*0044*/ 	.byte	0x00, 0xf5, 0x21, 0x00


	//----- nvinfo : EIATTR_SPARSE_MMA_MASK
	.align		4
.L_15:
        /*0048*/ 	.byte	0x03, 0x50
        /*004a*/ 	.short	0x0000


	//----- nvinfo : EIATTR_MAXREG_COUNT
	.align		4
        /*004c*/ 	.byte	0x03, 0x1b
        /*004e*/ 	.short	0x00ff


	//----- nvinfo : EIATTR_NUM_BARRIERS
	.align		4
        /*0050*/ 	.byte	0x02, 0x4c
        /*0052*/ 	.byte	0x01
	.zero		1


	//----- nvinfo : EIATTR_MERCURY_ISA_VERSION
	.align		4
        /*0054*/ 	.byte	0x03, 0x5f
        /*0056*/ 	.short	0x0101


	//----- nvinfo : EIATTR_VRC_CTA_INIT_COUNT
	.align		4
        /*0058*/ 	.byte	0x02, 0x4a
	.zero		1
	.zero		1


	//----- nvinfo : EIATTR_EXIT_INSTR_OFFSETS
	.align		4
        /*005c*/ 	.byte	0x04, 0x1c
        /*005e*/ 	.short	(.L_17 - .L_16)


	//   ....[0]....
.L_16:
        /*0060*/ 	.word	0x00002ee0


	//----- nvinfo : EIATTR_CBANK_PARAM_SIZE
	.align		4
.L_17:
        /*0064*/ 	.byte	0x03, 0x19
        /*0066*/ 	.short	0x0020


	//----- nvinfo : EIATTR_PARAM_CBANK
	.align		4
        /*0068*/ 	.byte	0x04, 0x0a
        /*006a*/ 	.short	(.L_19 - .L_18)
	.align		4
.L_18:
        /*006c*/ 	.word	index@(.nv.constant0.my_kernel_kernel0)
        /*0070*/ 	.short	0x0380
        /*0072*/ 	.short	0x0020


	//----- nvinfo : EIATTR_SW_WAR
	.align		4
.L_19:
        /*0074*/ 	.byte	0x04, 0x36
        /*0076*/ 	.short	(.L_21 - .L_20)
.L_20:
        /*0078*/ 	.word	0x00000008
.L_21:


//--------------------- .nv.callgraph             --------------------------
	.section	.nv.callgraph,"",@"SHT_CUDA_CALLGRAPH"
	.align	4
	.sectionentsize	8
	.align		4
        /*0000*/ 	.word	0x00000000
	.align		4
        /*0004*/ 	.word	0xffffffff
	.align		4
        /*0008*/ 	.word	0x00000000
	.align		4
        /*000c*/ 	.word	0xfffffffe
	.align		4
        /*0010*/ 	.word	0x00000000
	.align		4
        /*0014*/ 	.word	0xfffffffd
	.align		4
        /*0018*/ 	.word	0x00000000
	.align		4
        /*001c*/ 	.word	0xfffffffc


//--------------------- .text.my_kernel_kernel0   --------------------------
	.section	.text.my_kernel_kernel0,"ax",@progbits
	.align	128
        .global         my_kernel_kernel0
        .type           my_kernel_kernel0,@function
        .size           my_kernel_kernel0,(.L_x_3 - my_kernel_kernel0)
        .other          my_kernel_kernel0,@"STO_CUDA_ENTRY STV_DEFAULT"
my_kernel_kernel0:
.text.my_kernel_kernel0:
[----:B------:R-:W0:Y:S01]  /*0000*/  LDC R1, c[0x0][0x37c] ;  /* 0x0000df00ff017b82 */ /* 0x000e220000000800 */
[----:B------:R-:W1:Y:S07]  /*0010*/  S2R R7, SR_CTAID.X ;  /* 0x0000000000077919 */ /* 0x000e6e0000002500 */
[----:B------:R-:W2:Y:S01]  /*0020*/  LDC.64 R2, c[0x0][0x380] ;  /* 0x0000e000ff027b82 */ /* 0x000ea20000000a00 */
[----:B0-----:R-:W-:Y:S01]  /*0030*/  IADD3 R1, PT, PT, R1, -0x200, RZ ;  /* 0xfffffe0001017810 */ /* 0x001fe20007ffe0ff */
[----:B------:R-:W-:Y:S01]  /*0040*/  UMOV UR4, 0x400 ;  /* 0x0000040000047882 */ /* 0x000fe20000000000 */
[----:B------:R-:W0:Y:S01]  /*0050*/  S2R R0, SR_TID.X ;  /* 0x0000000000007919 */ /* 0x000e220000002100 */
[----:B------:R-:W-:-:S02]  /*0060*/  CS2R R14, SRZ ;  /* 0x00000000000e7805 */ /* 0x000fc4000001ff00 */
[----:B------:R-:W-:Y:S02]  /*0070*/  CS2R R18, SRZ ;  /* 0x0000000000127805 */ /* 0x000fe4000001ff00 */
[----:B------:R-:W-:Y:S01]  /*0080*/  CS2R R22, SRZ ;  /* 0x0000000000167805 */ /* 0x000fe2000001ff00 */
[----:B------:R3:W-:Y:S01]  /*0090*/  STL.128 [R1], RZ ;  /* 0x000000ff01007387 */ /* 0x0007e20000100c00 */
[----:B------:R-:W4:Y:S01]  /*00a0*/  S2UR UR5, SR_CgaCtaId ;  /* 0x00000000000579c3 */ /* 0x000f220000008800 */
[----:B------:R-:W-:Y:S02]  /*00b0*/  CS2R R26, SRZ ;  /* 0x00000000001a7805 */ /* 0x000fe4000001ff00 */
[----:B------:R-:W-:Y:S01]  /*00c0*/  CS2R R130, SRZ ;  /* 0x0000000000827805 */ /* 0x000fe2000001ff00 */
[----:B------:R3:W-:Y:S01]  /*00d0*/  STL.128 [R1+0x100], RZ ;  /* 0x000100ff01007387 */ /* 0x0007e20000100c00 */
[----:B------:R-:W-:Y:S02]  /*00e0*/  CS2R R30, SRZ ;  /* 0x00000000001e7805 */ /* 0x000fe4000001ff00 */
[----:B------:R-:W-:-:S02]  /*00f0*/  CS2R R34, SRZ ;  /* 0x0000000000227805 */ /* 0x000fc4000001ff00 */
[----:B------:R-:W-:Y:S01]  /*0100*/  CS2R R38, SRZ ;  /* 0x0000000000267805 */ /* 0x000fe2000001ff00 */
[----:B------:R3:W-:Y:S01]  /*0110*/  STL.128 [R1+0x10], RZ ;  /* 0x000010ff01007387 */ /* 0x0007e20000100c00 */
[----:B------:R-:W5:Y:S01]  /*0120*/  LDC.64 R158, c[0x0][0x388] ;  /* 0x0000e200ff9e7b82 */ /* 0x000f620000000a00 */
[----:B------:R-:W-:Y:S02]  /*0130*/  CS2R R42, SRZ ;  /* 0x00000000002a7805 */ /* 0x000fe4000001ff00 */
[----:B------:R-:W-:Y:S01]  /*0140*/  CS2R R46, SRZ ;  /* 0x00000000002e7805 */ /* 0x000fe2000001ff00 */
[----:B------:R3:W-:Y:S01]  /*0150*/  STL.128 [R1+0x110], RZ ;  /* 0x000110ff01007387 */ /* 0x0007e20000100c00 */
[----:B------:R-:W-:Y:S02]  /*0160*/  CS2R R50, SRZ ;  /* 0x0000000000327805 */ /* 0x000fe4000001ff00 */
[----:B------:R-:W-:Y:S02]  /*0170*/  CS2R R54, SRZ ;  /* 0x0000000000367805 */ /* 0x000fe4000001ff00 */
[----:B------:R-:W-:Y:S01]  /*0180*/  CS2R R58, SRZ ;  /* 0x00000000003a7805 */ /* 0x000fe2000001ff00 */
[----:B------:R3:W-:Y:S01]  /*0190*/  STL.128 [R1+0x20], RZ ;  /* 0x000020ff01007387 */ /* 0x0007e20000100c00 */
[----:B------:R-:W-:-:S02]  /*01a0*/  CS2R R62, SRZ ;  /* 0x00000000003e7805 */ /* 0x000fc4000001ff00 */
[----:B------:R-:W-:Y:S02]  /*01b0*/  CS2R R66, SRZ ;  /* 0x0000000000427805 */ /* 0x000fe4000001ff00 */
[----:B------:R-:W-:Y:S01]  /*01c0*/  CS2R R70, SRZ ;  /* 0x0000000000467805 */ /* 0x000fe2000001ff00 */
[----:B------:R3:W-:Y:S01]  /*01d0*/  STL.128 [R1+0x120], RZ ;  /* 0x000120ff01007387 */ /* 0x0007e20000100c00 */
[----:B------:R-:W-:Y:S02]  /*01e0*/  CS2R R12, SRZ ;  /* 0x00000000000c7805 */ /* 0x000fe4000001ff00 */
[----:B------:R-:W-:Y:S02]  /*01f0*/  CS2R R16, SRZ ;  /* 0x0000000000107805 */ /* 0x000fe4000001ff00 */
[----:B------:R-:W-:Y:S02]  /*0200*/  CS2R R20, SRZ ;  /* 0x0000000000147805 */ /* 0x000fe4000001ff00 */
[C---:B-1----:R-:W-:Y:S01]  /*0210*/  SHF.L.U32 R4, R7.reuse, 0x8, RZ ;  /* 0x0000000807047819 */ /* 0x042fe200000006ff */
[----:B------:R3:W-:Y:S01]  /*0220*/  STL.128 [R1+0x30], RZ ;  /* 0x000030ff01007387 */ /* 0x0007e20000100c00 */
[----:B------:R-:W-:Y:S01]  /*0230*/  SHF.L.U32 R6, R7, 0x2, RZ ;  /* 0x0000000207067819 */ /* 0x000fe200000006ff */
[----:B----4-:R-:W-:Y:S01]  /*0240*/  ULEA UR4, UR5, UR4, 0x18 ;  /* 0x0000000405047291 */ /* 0x010fe2000f8ec0ff */
[----:B------:R-:W-:Y:S01]  /*0250*/  LOP3.LUT R5, R4, 0x7ffe0000, RZ, 0xc0, !PT ;  /* 0x7ffe000004057812 */ /* 0x000fe200078ec0ff */
[----:B------:R3:W-:Y:S01]  /*0260*/  STL.128 [R1+0x130], RZ ;  /* 0x000130ff01007387 */ /* 0x0007e20000100c00 */
[----:B------:R-:W-:-:S02]  /*0270*/  LOP3.LUT R6, R6, 0x7e0, RZ, 0xc0, !PT ;  /* 0x000007e006067812 */ /* 0x000fc400078ec0ff */
[----:B------:R-:W-:Y:S02]  /*0280*/  CS2R R24, SRZ ;  /* 0x0000000000187805 */ /* 0x000fe4000001ff00 */
[----:B0-----:R-:W-:Y:S01]  /*0290*/  LEA R5, R0, R5, 0xb ;  /* 0x0000000500057211 */ /* 0x001fe200078e58ff */
[----:B------:R3:W-:Y:S01]  /*02a0*/  STL.128 [R1+0x40], RZ ;  /* 0x000040ff01007387 */ /* 0x0007e20000100c00 */
[----:B------:R-:W-:Y:S02]  /*02b0*/  LOP3.LUT R7, R7, 0x7, RZ, 0xc0, !PT ;  /* 0x0000000707077812 */ /* 0x000fe400078ec0ff */
[----:B------:R-:W-:Y:S02]  /*02c0*/  CS2R R128, SRZ ;  /* 0x0000000000807805 */ /* 0x000fe4000001ff00 */
[----:B------:R-:W-:Y:S01]  /*02d0*/  IADD3 R5, PT, PT, R5, R6, RZ ;  /* 0x0000000605057210 */ /* 0x000fe20007ffe0ff */
[----:B------:R3:W-:Y:S01]  /*02e0*/  STL.128 [R1+0x140], RZ ;  /* 0x000140ff01007387 */ /* 0x0007e20000100c00 */
[----:B------:R-:W-:Y:S01]  /*02f0*/  CS2R R28, SRZ ;  /* 0x00000000001c7805 */ /* 0x000fe2000001ff00 */
[----:B------:R-:W-:Y:S01]  /*0300*/  IMAD R7, R7, 0xc, R0 ;  /* 0x0000000c07077824 */ /* 0x000fe200078e0200 */
[----:B------:R-:W-:Y:S01]  /*0310*/  CS2R R32, SRZ ;  /* 0x0000000000207805 */ /* 0x000fe2000001ff00 */
[----:B--2---:R-:W-:Y:S01]  /*0320*/  IMAD.WIDE.U32 R2, R5, 0x4, R2 ;  /* 0x0000000405027825 */ /* 0x004fe200078e0002 */
[----:B------:R3:W-:Y:S01]  /*0330*/  STL.128 [R1+0x50], RZ ;  /* 0x000050ff01007387 */ /* 0x0007e20000100c00 */
[----:B------:R-:W-:-:S02]  /*0340*/  CS2R R36, SRZ ;  /* 0x0000000000247805 */ /* 0x000fc4000001ff00 */
[----:B------:R-:W-:Y:S01]  /*0350*/  CS2R R40, SRZ ;  /* 0x0000000000287805 */ /* 0x000fe2000001ff00 */
[----:B-----5:R-:W-:Y:S01]  /*0360*/  IMAD.WIDE.U32 R158, R7, 0x4, R158 ;  /* 0x00000004079e7825 */ /* 0x020fe200078e009e */
[----:B------:R-:W-:Y:S01]  /*0370*/  IADD3 R160, P0, PT, R2, 0x48000, RZ ;  /* 0x0004800002a07810 */ /* 0x000fe20007f1e0ff */
[----:B------:R3:W-:Y:S01]  /*0380*/  STL.128 [R1+0x150], RZ ;  /* 0x000150ff01007387 */ /* 0x0007e20000100c00 */
[----:B------:R-:W-:Y:S02]  /*0390*/  LOP3.LUT R2, R0, 0xffff, RZ, 0xc0, !PT ;  /* 0x0000ffff00027812 */ /* 0x000fe400078ec0ff */
[----:B------:R-:W-:Y:S02]  /*03a0*/  CS2R R44, SRZ ;  /* 0x00000000002c7805 */ /* 0x000fe4000001ff00 */
[----:B------:R-:W-:Y:S01]  /*03b0*/  IADD3.X R161, PT, PT, RZ, R3, RZ, P0, !PT ;  /* 0x00000003ffa17210 */ /* 0x000fe200007fe4ff */
[----:B------:R3:W-:Y:S01]  /*03c0*/  STL.128 [R1+0x60], RZ ;  /* 0x000060ff01007387 */ /* 0x0007e20000100c00 */
[----:B------:R-:W-:Y:S01]  /*03d0*/  CS2R R48, SRZ ;  /* 0x0000000000307805 */ /* 0x000fe2000001ff00 */
[----:B------:R-:W-:Y:S01]  /*03e0*/  IMAD R2, R2, 0x2aab, RZ ;  /* 0x00002aab02027824 */ /* 0x000fe200078e02ff */
[----:B------:R-:W-:Y:S01]  /*03f0*/  CS2R R52, SRZ ;  /* 0x0000000000347805 */ /* 0x000fe2000001ff00 */
[----:B------:R3:W-:Y:S01]  /*0400*/  STL.128 [R1+0x160], RZ ;  /* 0x000160ff01007387 */ /* 0x0007e20000100c00 */
[----:B------:R-:W-:-:S02]  /*0410*/  CS2R R56, SRZ ;  /* 0x0000000000387805 */ /* 0x000fc4000001ff00 */
[----:B------:R-:W-:Y:S02]  /*0420*/  CS2R R60, SRZ ;  /* 0x00000000003c7805 */ /* 0x000fe4000001ff00 */
[----:B------:R-:W-:Y:S01]  /*0430*/  SHF.R.U32.HI R156, RZ, 0x10, R2 ;  /* 0x00000010ff9c7819 */ /* 0x000fe20000011602 */
[----:B------:R3:W-:Y:S01]  /*0440*/  STL.128 [R1+0x70], RZ ;  /* 0x000070ff01007387 */ /* 0x0007e20000100c00 */
[----:B------:R-:W-:Y:S02]  /*0450*/  CS2R R64, SRZ ;  /* 0x0000000000407805 */ /* 0x000fe4000001ff00 */
[----:B------:R-:W-:Y:S02]  /*0460*/  CS2R R68, SRZ ;  /* 0x0000000000447805 */ /* 0x000fe4000001ff00 */
[----:B------:R-:W-:Y:S01]  /*0470*/  PRMT R2, R156, 0x9910, RZ ;  /* 0x000099109c027816 */ /* 0x000fe200000000ff */
[----:B------:R3:W-:Y:S01]  /*0480*/  STL.128 [R1+0x170], RZ ;  /* 0x000170ff01007387 */ /* 0x0007e20000100c00 */
[----:B------:R-:W-:-:S02]  /*0490*/  CS2R R74, SRZ ;  /* 0x00000000004a7805 */ /* 0x000fc4000001ff00 */
[----:B------:R-:W-:Y:S02]  /*04a0*/  CS2R R78, SRZ ;  /* 0x00000000004e7805 */ /* 0x000fe4000001ff00 */
[----:B------:R-:W-:Y:S01]  /*04b0*/  CS2R R82, SRZ ;  /* 0x0000000000527805 */ /* 0x000fe2000001ff00 */
[----:B------:R3:W-:Y:S01]  /*04c0*/  STL.128 [R1+0x80], RZ ;  /* 0x000080ff01007387 */ /* 0x0007e20000100c00 */
[----:B------:R-:W-:Y:S01]  /*04d0*/  IMAD R2, R2, 0x6, RZ ;  /* 0x0000000602027824 */ /* 0x000fe200078e02ff */
[----:B------:R-:W-:Y:S02]  /*04e0*/  CS2R R86, SRZ ;  /* 0x0000000000567805 */ /* 0x000fe4000001ff00 */
[----:B------:R-:W-:Y:S01]  /*04f0*/  CS2R R90, SRZ ;  /* 0x00000000005a7805 */ /* 0x000fe2000001ff00 */
[----:B------:R3:W-:Y:S01]  /*0500*/  STL.128 [R1+0x180], RZ ;  /* 0x000180ff01007387 */ /* 0x0007e20000100c00 */
[----:B------:R-:W-:Y:S02]  /*0510*/  CS2R R94, SRZ ;  /* 0x00000000005e7805 */ /* 0x000fe4000001ff00 */
[----:B------:R-:W-:-:S02]  /*0520*/  IADD3 R2, PT, PT, RZ, -R2, RZ ;  /* 0x80000002ff027210 */ /* 0x000fc40007ffe0ff */
[----:B------:R-:W-:Y:S01]  /*0530*/  CS2R R98, SRZ ;  /* 0x0000000000627805 */ /* 0x000fe2000001ff00 */
[----:B------:R3:W-:Y:S01]  /*0540*/  STL.128 [R1+0x90], RZ ;  /* 0x000090ff01007387 */ /* 0x0007e20000100c00 */
[----:B------:R-:W-:Y:S02]  /*0550*/  CS2R R102, SRZ ;  /* 0x0000000000667805 */ /* 0x000fe4000001ff00 */
[----:B------:R-:W-:Y:S02]  /*0560*/  PRMT R3, R2, 0x7710, RZ ;  /* 0x0000771002037816 */ /* 0x000fe400000000ff */
[----:B------:R-:W-:Y:S01]  /*0570*/  CS2R R106, SRZ ;  /* 0x00000000006a7805 */ /* 0x000fe2000001ff00 */
[----:B------:R3:W-:Y:S01]  /*0580*/  STL.128 [R1+0x190], RZ ;  /* 0x000190ff01007387 */ /* 0x0007e20000100c00 */
[----:B------:R-:W-:Y:S02]  /*0590*/  CS2R R6, SRZ ;  /* 0x0000000000067805 */ /* 0x000fe4000001ff00 */
[----:B------:R-:W-:-:S02]  /*05a0*/  IADD3 R134, PT, PT, R3, R0, RZ ;  /* 0x0000000003867210 */ /* 0x000fc40007ffe0ff */
[----:B------:R-:W-:Y:S01]  /*05b0*/  CS2R R110, SRZ ;  /* 0x00000000006e7805 */ /* 0x000fe2000001ff00 */
[----:B------:R3:W-:Y:S01]  /*05c0*/  STL.128 [R1+0xa0], RZ ;  /* 0x0000a0ff01007387 */ /* 0x0007e20000100c00 */
[----:B------:R-:W-:Y:S02]  /*05d0*/  CS2R R114, SRZ ;  /* 0x0000000000727805 */ /* 0x000fe4000001ff00 */
[----:B------:R-:W-:Y:S02]  /*05e0*/  CS2R R118, SRZ ;  /* 0x0000000000767805 */ /* 0x000fe4000001ff00 */
[----:B------:R-:W-:Y:S01]  /*05f0*/  CS2R R122, SRZ ;  /* 0x00000000007a7805 */ /* 0x000fe2000001ff00 */
[----:B------:R3:W-:Y:S01]  /*0600*/  STL.128 [R1+0x1a0], RZ ;  /* 0x0001a0ff01007387 */ /* 0x0007e20000100c00 */
[----:B------:R-:W-:Y:S02]  /*0610*/  CS2R R126, SRZ ;  /* 0x00000000007e7805 */ /* 0x000fe4000001ff00 */
[----:B------:R-:W-:-:S02]  /*0620*/  CS2R R10, SRZ ;  /* 0x00000000000a7805 */ /* 0x000fc4000001ff00 */
        /* <DEDUP_REMOVED lines=22> */
[----:B------:R-:W-:Y:S01]  /*0790*/  SHF.L.U32 R134, R134, 0x3, RZ ;  /* 0x0000000386867819 */ /* 0x000fe200000006ff */
[----:B------:R-:W0:Y:S01]  /*07a0*/  LDCU.64 UR8, c[0x0][0x358] ;  /* 0x00006b00ff0877ac */ /* 0x000e220008000a00 */
[----:B------:R-:W-:Y:S01]  /*07b0*/  LEA R135, R0, UR4, 0x4 ;  /* 0x0000000400877c11 */ /* 0x000fe2000f8e20ff */
[----:B------:R3:W-:Y:S01]  /*07c0*/  STL.128 [R1+0xe0], RZ ;  /* 0x0000e0ff01007387 */ /* 0x0007e20000100c00 */
[----:B------:R-:W-:-:S03]  /*07d0*/  UMOV UR4, URZ ;  /* 0x000000ff00047c82 */ /* 0x000fc60008000000 */
[----:B------:R3:W-:Y:S04]  /*07e0*/  STL.128 [R1+0x1e0], RZ ;  /* 0x0001e0ff01007387 */ /* 0x0007e80000100c00 */
[----:B------:R3:W-:Y:S04]  /*07f0*/  STL.128 [R1+0xf0], RZ ;  /* 0x0000f0ff01007387 */ /* 0x0007e80000100c00 */
[----:B------:R3:W-:Y:S02]  /*0800*/  STL.128 [R1+0x1f0], RZ ;  /* 0x0001f0ff01007387 */ /* 0x0007e40000100c00 */
.L_x_0:
[----:B0-----:R-:W2:Y:S04]  /*0810*/  LDG.E.CONSTANT R164, desc[UR8][R160.64+-0x48000] ;  /* 0xfb800008a0a47981 */ /* 0x001ea8000c1e9900 */
[----:B------:R-:W2:Y:S04]  /*0820*/  LDG.E.CONSTANT R165, desc[UR8][R160.64+-0x47ffc] ;  /* 0xfb800408a0a57981 */ /* 0x000ea8000c1e9900 */
[----:B------:R-:W2:Y:S04]  /*0830*/  LDG.E.CONSTANT R166, desc[UR8][R160.64+-0x47fc0] ;  /* 0xfb804008a0a67981 */ /* 0x000ea8000c1e9900 */
[----:B------:R-:W2:Y:S01]  /*0840*/  LDG.E.CONSTANT R167, desc[UR8][R160.64+-0x47fbc] ;  /* 0xfb804408a0a77981 */ /* 0x000ea2000c1e9900 */
[----:B------:R-:W-:Y:S01]  /*0850*/  ISETP.GT.U32.AND P0, PT, R0, 0x3, PT ;  /* 0x000000030000780c */ /* 0x000fe20003f04070 */
[----:B------:R-:W-:Y:S06]  /*0860*/  BAR.SYNC.DEFER_BLOCKING 0x0 ;  /* 0x0000000000007b1d */ /* 0x000fec0000010000 */
[----:B------:R-:W4:Y:S04]  /*0870*/  LDG.E.CONSTANT R136, desc[UR8][R160.64+-0x30000] ;  /* 0xfd000008a0887981 */ /* 0x000f28000c1e9900 */
[----:B------:R-:W4:Y:S04]  /*0880*/  LDG.E.CONSTANT R137, desc[UR8][R160.64+-0x2fffc] ;  /* 0xfd000408a0897981 */ /* 0x000f28000c1e9900 */
[----:B------:R-:W4:Y:S04]  /*0890*/  LDG.E.CONSTANT R138, desc[UR8][R160.64+-0x2ffc0] ;  /* 0xfd004008a08a7981 */ /* 0x000f28000c1e9900 */
[----:B------:R-:W4:Y:S04]  /*08a0*/  LDG.E.CONSTANT R139, desc[UR8][R160.64+-0x2ffbc] ;  /* 0xfd004408a08b7981 */ /* 0x000f28000c1e9900 */
[----:B------:R-:W5:Y:S04]  /*08b0*/  LDG.E.CONSTANT R140, desc[UR8][R160.64+-0x18000] ;  /* 0xfe800008a08c7981 */ /* 0x000f68000c1e9900 */
[----:B------:R-:W5:Y:S04]  /*08c0*/  LDG.E.CONSTANT R141, desc[UR8][R160.64+-0x17ffc] ;  /* 0xfe800408a08d7981 */ /* 0x000f68000c1e9900 */
[----:B------:R-:W5:Y:S04]  /*08d0*/  LDG.E.CONSTANT R142, desc[UR8][R160.64+-0x17fc0] ;  /* 0xfe804008a08e7981 */ /* 0x000f68000c1e9900 */
[----:B------:R-:W5:Y:S04]  /*08e0*/  LDG.E.CONSTANT R143, desc[UR8][R160.64+-0x17fbc] ;  /* 0xfe804408a08f7981 */ /* 0x000f68000c1e9900 */
[----:B------:R-:W3:Y:S04]  /*08f0*/  LDG.E.CONSTANT R144, desc[UR8][R160.64] ;  /* 0x00000008a0907981 */ /* 0x000ee8000c1e9900 */
[----:B------:R-:W3:Y:S04]  /*0900*/  LDG.E.CONSTANT R145, desc[UR8][R160.64+0x4] ;  /* 0x00000408a0917981 */ /* 0x000ee8000c1e9900 */
[----:B------:R-:W3:Y:S04]  /*0910*/  LDG.E.CONSTANT R146, desc[UR8][R160.64+0x40] ;  /* 0x00004008a0927981 */ /* 0x000ee8000c1e9900 */
[----:B------:R-:W3:Y:S04]  /*0920*/  LDG.E.CONSTANT R147, desc[UR8][R160.64+0x44] ;  /* 0x00004408a0937981 */ /* 0x000ee8000c1e9900 */
[----:B------:R-:W3:Y:S04]  /*0930*/  LDG.E.CONSTANT R148, desc[UR8][R160.64+0x18000] ;  /* 0x01800008a0947981 */ /* 0x000ee8000c1e9900 */
[----:B------:R-:W3:Y:S04]  /*0940*/  LDG.E.CONSTANT R149, desc[UR8][R160.64+0x18004] ;  /* 0x01800408a0957981 */ /* 0x000ee8000c1e9900 */
[----:B------:R-:W3:Y:S04]  /*0950*/  LDG.E.CONSTANT R150, desc[UR8][R160.64+0x18040] ;  /* 0x01804008a0967981 */ /* 0x000ee8000c1e9900 */
[----:B------:R-:W3:Y:S04]  /*0960*/  LDG.E.CONSTANT R151, desc[UR8][R160.64+0x18044] ;  /* 0x01804408a0977981 */ /* 0x000ee8000c1e9900 */
[----:B------:R-:W3:Y:S04]  /*0970*/  @!P0 LDG.E.CONSTANT R152, desc[UR8][R160.64+0x30000] ;  /* 0x03000008a0988981 */ /* 0x000ee8000c1e9900 */
[----:B------:R-:W3:Y:S04]  /*0980*/  @!P0 LDG.E.CONSTANT R153, desc[UR8][R160.64+0x30004] ;  /* 0x03000408a0998981 */ /* 0x000ee8000c1e9900 */
[----:B------:R-:W3:Y:S04]  /*0990*/  @!P0 LDG.E.CONSTANT R154, desc[UR8][R160.64+0x30040] ;  /* 0x03004008a09a8981 */ /* 0x000ee8000c1e9900 */
[----:B------:R-:W3:Y:S04]  /*09a0*/  @!P0 LDG.E.CONSTANT R155, desc[UR8][R160.64+0x30044] ;  /* 0x03004408a09b8981 */ /* 0x000ee8000c1e9900 */
[----:B------:R-:W3:Y:S04]  /*09b0*/  LDG.E.CONSTANT R162, desc[UR8][R158.64] ;  /* 0x000000089ea27981 */ /* 0x000ee8000c1e9900 */
[----:B--2---:R0:W-:Y:S04]  /*09c0*/  STS.128 [R135], R164 ;  /* 0x000000a487007388 */ /* 0x0041e80000000c00 */
[----:B0-----:R-:W2:Y:S01]  /*09d0*/  LDG.E.CONSTANT R164, desc[UR8][R158.64+0x180] ;  /* 0x000180089ea47981 */ /* 0x001ea2000c1e9900 */
[----:B------:R-:W0:Y:S01]  /*09e0*/  S2UR UR7, SR_CgaCtaId ;  /* 0x00000000000779c3 */ /* 0x000e220000008800 */
[----:B------:R-:W-:-:S02]  /*09f0*/  UMOV UR6, 0x400 ;  /* 0x0000040000067882 */ /* 0x000fc40000000000 */
[----:B------:R-:W-:Y:S01]  /*0a00*/  UIADD3 UR5, UPT, UPT, UR6, 0x400, URZ ;  /* 0x0000040006057890 */ /* 0x000fe2000fffe0ff */
[----:B----4-:R-:W-:Y:S03]  /*0a10*/  STS.128 [R135+0xc0], R136 ;  /* 0x0000c08887007388 */ /* 0x010fe60000000c00 */
[----:B0-----:R-:W-:Y:S01]  /*0a20*/  ULEA UR5, UR7, UR5, 0x18 ;  /* 0x0000000507057291 */ /* 0x001fe2000f8ec0ff */
[----:B-----5:R-:W-:Y:S05]  /*0a30*/  STS.128 [R135+0x180], R140 ;  /* 0x0001808c87007388 */ /* 0x020fea0000000c00 */
[----:B------:R-:W-:Y:S01]  /*0a40*/  LEA R163, R0, UR5, 0x2 ;  /* 0x0000000500a37c11 */ /* 0x000fe2000f8e10ff */
[----:B---3--:R-:W-:Y:S01]  /*0a50*/  STS.128 [R135+0x240], R144 ;  /* 0x0002409087007388 */ /* 0x008fe20000000c00 */
[----:B------:R-:W-:-:S03]  /*0a60*/  SHF.L.U32 R2, R156, 0x6, RZ ;  /* 0x000000069c027819 */ /* 0x000fc600000006ff */
[----:B------:R-:W-:Y:S01]  /*0a70*/  STS.128 [R135+0x300], R148 ;  /* 0x0003009487007388 */ /* 0x000fe20000000c00 */
[----:B------:R-:W-:-:S03]  /*0a80*/  ULEA UR6, UR7, UR6, 0x18 ;  /* 0x0000000607067291 */ /* 0x000fc6000f8ec0ff */
[----:B------:R-:W-:Y:S04]  /*0a90*/  @!P0 STS.128 [R135+0x3c0], R152 ;  /* 0x0003c09887008388 */ /* 0x000fe80000000c00 */
[----:B------:R-:W-:Y:S01]  /*0aa0*/  STS [R163], R162 ;  /* 0x000000a2a3007388 */ /* 0x000fe20000000800 */
[----:B------:R-:W-:Y:S02]  /*0ab0*/  LOP3.LUT R2, R2, 0xffff, RZ, 0xc0, !PT ;  /* 0x0000ffff02027812 */ /* 0x000fe400078ec0ff */
[----:B------:R-:W-:Y:S02]  /*0ac0*/  LOP3.LUT R165, R134, 0xffff, RZ, 0xc0, !PT ;  /* 0x0000ffff86a57812 */ /* 0x000fe400078ec0ff */
[----:B------:R-:W-:Y:S01]  /*0ad0*/  LEA R157, R2, UR6, 0x2 ;  /* 0x00000006029d7c11 */ /* 0x000fe2000f8e10ff */
[----:B--2---:R-:W-:Y:S01]  /*0ae0*/  STS [R163+0x30], R164 ;  /* 0x000030a4a3007388 */ /* 0x004fe20000000800 */
[----:B------:R-:W-:Y:S06]  /*0af0*/  BAR.SYNC.DEFER_BLOCKING 0x0 ;  /* 0x0000000000007b1d */ /* 0x000fec0000010000 */
[----:B------:R-:W-:Y:S04]  /*0b00*/  LDS.64 R132, [R165+UR5] ;  /* 0x00000005a5847984 */ /* 0x000fe80008000a00 */
[----:B------:R-:W0:Y:S04]  /*0b10*/  LDS.128 R140, [R157] ;  /* 0x000000009d8c7984 */ /* 0x000e280000000c00 */
[----:B-1----:R-:W1:Y:S04]  /*0b20*/  LDS.64 R2, [R165+UR5+0x30] ;  /* 0x00003005a5027984 */ /* 0x002e680008000a00 */
[----:B------:R-:W2:Y:S04]  /*0b30*/  LDS.128 R136, [R157+0x200] ;  /* 0x000200009d887984 */ /* 0x000ea80000000c00 */
[----:B------:R-:W3:Y:S04]  /*0b40*/  LDS.128 R144, [R157+0x10] ;  /* 0x000010009d907984 */ /* 0x000ee80000000c00 */
[----:B------:R-:W4:Y:S01]  /*0b50*/  LDS.128 R152, [R157+0x20] ;  /* 0x000020009d987984 */ /* 0x000f220000000c00 */
[----:B0-----:R-:W-:Y:S01]  /*0b60*/  FFMA R149, R132, R140, R8 ;  /* 0x0000008c84957223 */ /* 0x001fe20000000008 */
[----:B------:R-:W-:-:S03]  /*0b70*/  FFMA R140, R140, R133, R9 ;  /* 0x000000858c8c7223 */ /* 0x000fc60000000009 */
[----:B-1----:R-:W-:Y:S02]  /*0b80*/  FFMA R8, R2, R141, R149 ;  /* 0x0000008d02087223 */ /* 0x002fe40000000095 */
[----:B------:R-:W0:Y:S01]  /*0b90*/  LDS.128 R148, [R157+0x210] ;  /* 0x000210009d947984 */ /* 0x000e220000000c00 */
[----:B------:R-:W-:Y:S01]  /*0ba0*/  FFMA R9, R141, R3, R140 ;  /* 0x000000038d097223 */ /* 0x000fe2000000008c */
[C---:B--2---:R-:W-:Y:S01]  /*0bb0*/  FFMA R141, R132.reuse, R136, R124 ;  /* 0x00000088848d7223 */ /* 0x044fe2000000007c */
[-C--:B------:R-:W-:Y:S01]  /*0bc0*/  FFMA R126, R132, R138.reuse, R126 ;  /* 0x0000008a847e7223 */ /* 0x080fe2000000007e */
[----:B------:R-:W-:Y:S01]  /*0bd0*/  FFMA R136, R136, R133, R125 ;  /* 0x0000008588887223 */ /* 0x000fe2000000007d */
[----:B------:R-:W-:Y:S01]  /*0be0*/  FFMA R138, R133, R138, R127 ;  /* 0x0000008a858a7223 */ /* 0x000fe2000000007f */
[C---:B------:R-:W-:Y:S01]  /*0bf0*/  FFMA R124, R2.reuse, R137, R141 ;  /* 0x00000089027c7223 */ /* 0x040fe2000000008d */
[----:B------:R-:W-:Y:S01]  /*0c00*/  FFMA R126, R2, R139, R126 ;  /* 0x0000008b027e7223 */ /* 0x000fe2000000007e */
[----:B------:R-:W-:Y:S01]  /*0c10*/  FFMA R125, R137, R3, R136 ;  /* 0x00000003897d7223 */ /* 0x000fe20000000088 */
[----:B------:R-:W-:-:S02]  /*0c20*/  FFMA R127, R3, R139, R138 ;  /* 0x0000008b037f7223 */ /* 0x000fc4000000008a */
[----:B------:R-:W1:Y:S01]  /*0c30*/  LDS.128 R136, [R157+0x220] ;  /* 0x000220009d887984 */ /* 0x000e620000000c00 */
[----:B---3--:R-:W-:Y:S01]  /*0c40*/  FFMA R141, R132, R144, R120 ;  /* 0x00000090848d7223 */ /* 0x008fe20000000078 */
[----:B------:R-:W-:-:S03]  /*0c50*/  FFMA R144, R144, R133, R121 ;  /* 0x0000008590907223 */ /* 0x000fc60000000079 */
[----:B------:R-:W-:Y:S01]  /*0c60*/  FFMA R120, R2, R145, R141 ;  /* 0x0000009102787223 */ /* 0x000fe2000000008d */
[----:B------:R-:W-:Y:S01]  /*0c70*/  FFMA R121, R145, R3, R144 ;  /* 0x0000000391797223 */ /* 0x000fe20000000090 */
[CC--:B------:R-:W-:Y:S01]  /*0c80*/  FFMA R10, R132.reuse, R142.reuse, R10 ;  /* 0x0000008e840a7223 */ /* 0x0c0fe2000000000a */
[C---:B------:R-:W-:Y:S01]  /*0c90*/  FFMA R142, R133.reuse, R142, R11 ;  /* 0x0000008e858e7223 */ /* 0x040fe2000000000b */
[-C--:B------:R-:W-:Y:S01]  /*0ca0*/  FFMA R122, R132, R146.reuse, R122 ;  /* 0x00000092847a7223 */ /* 0x080fe2000000007a */
[----:B------:R-:W-:Y:S01]  /*0cb0*/  FFMA R146, R133, R146, R123 ;  /* 0x0000009285927223 */ /* 0x000fe2000000007b */
[-C--:B------:R-:W-:Y:S01]  /*0cc0*/  FFMA R10, R2, R143.reuse, R10 ;  /* 0x0000008f020a7223 */ /* 0x080fe2000000000a */
[----:B------:R-:W-:Y:S02]  /*0cd0*/  FFMA R11, R3, R143, R142 ;  /* 0x0000008f030b7223 */ /* 0x000fe4000000008e */
[----:B------:R-:W2:Y:S01]  /*0ce0*/  LDS.128 R140, [R157+0x30] ;  /* 0x000030009d8c7984 */ /* 0x000ea20000000c00 */
[C---:B----4-:R-:W-:Y:S01]  /*0cf0*/  FFMA R114, R132.reuse, R154, R114 ;  /* 0x0000009a84727223 */ /* 0x050fe20000000072 */
[----:B0-----:R-:W-:-:S04]  /*0d00*/  FFMA R145, R132, R148, R116 ;  /* 0x0000009484917223 */ /* 0x001fc80000000074 */
[----:B------:R-:W-:Y:S01]  /*0d10*/  FFMA R116, R2, R149, R145 ;  /* 0x0000009502747223 */ /* 0x000fe20000000091 */
[----:B------:R-:W-:-:S04]  /*0d20*/  FFMA R145, R132, R152, R112 ;  /* 0x0000009884917223 */ /* 0x000fc80000000070 */
[----:B------:R-:W-:Y:S01]  /*0d30*/  FFMA R112, R2, R153, R145 ;  /* 0x0000009902707223 */ /* 0x000fe20000000091 */
[----:B-1----:R-:W-:Y:S01]  /*0d40*/  FFMA R145, R132, R136, R108 ;  /* 0x0000008884917223 */ /* 0x002fe2000000006c */
[-C--:B------:R-:W-:Y:S01]  /*0d50*/  FFMA R122, R2, R147.reuse, R122 ;  /* 0x00000093027a7223 */ /* 0x080fe2000000007a */
[----:B------:R-:W-:Y:S01]  /*0d60*/  FFMA R123, R3, R147, R146 ;  /* 0x00000093037b7223 */ /* 0x000fe20000000092 */
[----:B------:R-:W-:Y:S01]  /*0d70*/  FFMA R152, R152, R133, R113 ;  /* 0x0000008598987223 */ /* 0x000fe20000000071 */
[----:B------:R-:W-:Y:S01]  /*0d80*/  FFMA R154, R133, R154, R115 ;  /* 0x0000009a859a7223 */ /* 0x000fe20000000073 */
[----:B------:R-:W-:Y:S02]  /*0d90*/  FFMA R108, R2, R137, R145 ;  /* 0x00000089026c7223 */ /* 0x000fe40000000091 */
[----:B------:R-:W0:Y:S01]  /*0da0*/  LDS.128 R144, [R157+0x230] ;  /* 0x000230009d907984 */ /* 0x000e220000000c00 */
[-C--:B------:R-:W-:Y:S01]  /*0db0*/  FFMA R110, R132, R138.reuse, R110 ;  /* 0x0000008a846e7223 */ /* 0x080fe2000000006e */
[----:B------:R-:W-:Y:S01]  /*0dc0*/  FFMA R113, R153, R3, R152 ;  /* 0x0000000399717223 */ /* 0x000fe20000000098 */
[-C--:B------:R-:W-:Y:S01]  /*0dd0*/  FFMA R114, R2, R155.reuse, R114 ;  /* 0x0000009b02727223 */ /* 0x080fe20000000072 */
[----:B------:R-:W-:Y:S01]  /*0de0*/  FFMA R115, R3, R155, R154 ;  /* 0x0000009b03737223 */ /* 0x000fe2000000009a */
[----:B------:R-:W-:Y:S01]  /*0df0*/  FFMA R136, R136, R133, R109 ;  /* 0x0000008588887223 */ /* 0x000fe2000000006d */
[----:B------:R-:W-:Y:S01]  /*0e00*/  FFMA R138, R133, R138, R111 ;  /* 0x0000008a858a7223 */ /* 0x000fe2000000006f */
[----:B------:R-:W1:Y:S01]  /*0e10*/  LDS.128 R152, [R157+0x40] ;  /* 0x000040009d987984 */ /* 0x000e620000000c00 */
[----:B------:R-:W-:Y:S01]  /*0e20*/  FFMA R110, R2, R139, R110 ;  /* 0x0000008b026e7223 */ /* 0x000fe2000000006e */
[----:B------:R-:W-:Y:S01]  /*0e30*/  FFMA R109, R137, R3, R136 ;  /* 0x00000003896d7223 */ /* 0x000fe20000000088 */
[----:B------:R-:W-:-:S02]  /*0e40*/  FFMA R111, R3, R139, R138 ;  /* 0x0000008b036f7223 */ /* 0x000fc4000000008a */
[----:B------:R-:W3:Y:S01]  /*0e50*/  LDS.128 R136, [R157+0x240] ;  /* 0x000240009d887984 */ /* 0x000ee20000000c00 */
[----:B------:R-:W-:-:S04]  /*0e60*/  FFMA R148, R148, R133, R117 ;  /* 0x0000008594947223 */ /* 0x000fc80000000075 */
[----:B------:R-:W-:Y:S01]  /*0e70*/  FFMA R117, R149, R3, R148 ;  /* 0x0000000395757223 */ /* 0x000fe20000000094 */
[----:B--2---:R-:W-:Y:S01]  /*0e80*/  FFMA R149, R132, R140, R4 ;  /* 0x0000008c84957223 */ /* 0x004fe20000000004 */
        /* <DEDUP_REMOVED lines=10> */
[----:B0-----:R-:W-:-:S04]  /*0f30*/  FFMA R141, R132, R144, R104 ;  /* 0x00000090848d7223 */ /* 0x001fc80000000068 */
[----:B------:R-:W-:Y:S01]  /*0f40*/  FFMA R104, R2, R145, R141 ;  /* 0x0000009102687223 */ /* 0x000fe2000000008d */
[----:B-1----:R-:W-:-:S04]  /*0f50*/  FFMA R141, R132, R152, R100 ;  /* 0x00000098848d7223 */ /* 0x002fc80000000064 */
[----:B------:R-:W-:Y:S01]  /*0f60*/  FFMA R100, R2, R153, R141 ;  /* 0x0000009902647223 */ /* 0x000fe2000000008d */
[----:B---3--:R-:W-:Y:S01]  /*0f70*/  FFMA R141, R132, R136, R96 ;  /* 0x00000088848d7223 */ /* 0x008fe20000000060 */
[-C--:B------:R-:W-:Y:S01]  /*0f80*/  FFMA R6, R2, R143.reuse, R6 ;  /* 0x0000008f02067223 */ /* 0x080fe20000000006 */
[----:B------:R-:W-:Y:S01]  /*0f90*/  FFMA R7, R3, R143, R142 ;  /* 0x0000008f03077223 */ /* 0x000fe2000000008e */
[-C--:B------:R-:W-:Y:S01]  /*0fa0*/  FFMA R102, R132, R154.reuse, R102 ;  /* 0x0000009a84667223 */ /* 0x080fe20000000066 */
[----:B------:R-:W-:Y:S01]  /*0fb0*/  FFMA R96, R2, R137, R141 ;  /* 0x0000008902607223 */ /* 0x000fe2000000008d */
[----:B------:R-:W-:Y:S01]  /*0fc0*/  FFMA R152, R152, R133, R101 ;  /* 0x0000008598987223 */ /* 0x000fe20000000065 */
[----:B------:R-:W-:Y:S01]  /*0fd0*/  FFMA R154, R133, R154, R103 ;  /* 0x0000009a859a7223 */ /* 0x000fe20000000067 */
        /* <DEDUP_REMOVED lines=18> */
[-C--:B------:R-:W-:Y:S01]  /*1100*/  FFMA R106, R132, R146.reuse, R106 ;  /* 0x00000092846a7223 */ /* 0x080fe2000000006a */
[----:B------:R-:W-:-:S03]  /*1110*/  FFMA R146, R133, R146, R107 ;  /* 0x0000009285927223 */ /* 0x000fc6000000006b */
[-C--:B------:R-:W-:Y:S01]  /*1120*/  FFMA R106, R2, R147.reuse, R106 ;  /* 0x00000093026a7223 */ /* 0x080fe2000000006a */
[----:B------:R-:W-:Y:S02]  /*1130*/  FFMA R107, R3, R147, R146 ;  /* 0x00000093036b7223 */ /* 0x000fe40000000092 */
[----:B------:R-:W2:Y:S01]  /*1140*/  LDS.128 R144, [R157+0x70] ;  /* 0x000070009d907984 */ /* 0x000ea20000000c00 */
[----:B0-----:R-:W-:Y:S01]  /*1150*/  FFMA R149, R132, R140, R88 ;  /* 0x0000008c84957223 */ /* 0x001fe20000000058 */
[----:B------:R-:W-:-:S03]  /*1160*/  FFMA R140, R140, R133, R89 ;  /* 0x000000858c8c7223 */ /* 0x000fc60000000059 */
[----:B------:R-:W-:Y:S01]  /*1170*/  FFMA R88, R2, R141, R149 ;  /* 0x0000008d02587223 */ /* 0x000fe20000000095 */
[----:B------:R-:W-:Y:S01]  /*1180*/  FFMA R89, R141, R3, R140 ;  /* 0x000000038d597223 */ /* 0x000fe2000000008c */
[C---:B-1----:R-:W-:Y:S01]  /*1190*/  FFMA R141, R132.reuse, R152, R84 ;  /* 0x00000098848d7223 */ /* 0x042fe20000000054 */
[-C--:B------:R-:W-:Y:S01]  /*11a0*/  FFMA R90, R132, R142.reuse, R90 ;  /* 0x0000008e845a7223 */ /* 0x080fe2000000005a */
[----:B------:R-:W-:Y:S02]  /*11b0*/  FFMA R142, R133, R142, R91 ;  /* 0x0000008e858e7223 */ /* 0x000fe4000000005b */
        /* <DEDUP_REMOVED lines=46> */
[C---:B------:R-:W-:Y:S01]  /*14a0*/  FFMA R69, R3.reuse, R153, R152 ;  /* 0x0000009903457223 */ /* 0x040fe20000000098 */
[-C--:B------:R-:W-:Y:S01]  /*14b0*/  FFMA R70, R2, R155.reuse, R70 ;  /* 0x0000009b02467223 */ /* 0x080fe20000000046 */
[----:B------:R-:W-:Y:S01]  /*14c0*/  FFMA R71, R3, R155, R154 ;  /* 0x0000009b03477223 */ /* 0x000fe2000000009a */
[----:B------:R-:W-:Y:S01]  /*14d0*/  FFMA R136, R136, R133, R65 ;  /* 0x0000008588887223 */ /* 0x000fe20000000041 */
[----:B------:R-:W-:Y:S01]  /*14e0*/  FFMA R138, R133, R138, R67 ;  /* 0x0000008a858a7223 */ /* 0x000fe20000000043 */
[----:B------:R-:W1:Y:S01]  /*14f0*/  LDS.128 R152, [R157+0xa0] ;  /* 0x0000a0009d987984 */ /* 0x000e620000000c00 */
[----:B------:R-:W-:Y:S01]  /*1500*/  FFMA R66, R2, R139, R66 ;  /* 0x0000008b02427223 */ /* 0x000fe20000000042 */
[C---:B------:R-:W-:Y:S01]  /*1510*/  FFMA R65, R3.reuse, R137, R136 ;  /* 0x0000008903417223 */ /* 0x040fe20000000088 */
[----:B------:R-:W-:-:S02]  /*1520*/  FFMA R67, R3, R139, R138 ;  /* 0x0000008b03437223 */ /* 0x000fc4000000008a */
[----:B------:R-:W3:Y:S01]  /*1530*/  LDS.128 R136, [R157+0x2a0] ;  /* 0x0002a0009d887984 */ /* 0x000ee20000000c00 */
[----:B--2---:R-:W-:Y:S01]  /*1540*/  FFMA R145, R132, R148, R60 ;  /* 0x0000009484917223 */ /* 0x004fe2000000003c */
[----:B------:R-:W-:-:S03]  /*1550*/  FFMA R148, R148, R133, R61 ;  /* 0x0000008594947223 */ /* 0x000fc6000000003d */
[-C--:B------:R-:W-:Y:S01]  /*1560*/  FFMA R60, R2, R149.reuse, R145 ;  /* 0x00000095023c7223 */ /* 0x080fe20000000091 */
        /* <DEDUP_REMOVED lines=8> */
[-C--:B------:R-:W-:Y:S01]  /*15f0*/  FFMA R56, R2, R141.reuse, R149 ;  /* 0x0000008d02387223 */ /* 0x080fe20000000095 */
        /* <DEDUP_REMOVED lines=24> */
[-C--:B------:R-:W-:Y:S01]  /*1780*/  FFMA R62, R132, R150.reuse, R62 ;  /* 0x00000096843e7223 */ /* 0x080fe2000000003e */
[----:B------:R-:W-:-:S03]  /*1790*/  FFMA R150, R133, R150, R63 ;  /* 0x0000009685967223 */ /* 0x000fc6000000003f */
[-C--:B------:R-:W-:Y:S01]  /*17a0*/  FFMA R62, R2, R151.reuse, R62 ;  /* 0x00000097023e7223 */ /* 0x080fe2000000003e */
[----:B------:R-:W-:Y:S02]  /*17b0*/  FFMA R63, R3, R151, R150 ;  /* 0x00000097033f7223 */ /* 0x000fe40000000096 */
[----:B------:R-:W4:Y:S01]  /*17c0*/  LDS.128 R148, [R157+0xd0] ;  /* 0x0000d0009d947984 */ /* 0x000f220000000c00 */
[----:B--2---:R-:W-:Y:S01]  /*17d0*/  FFMA R163, R132, R144, R44 ;  /* 0x0000009084a37223 */ /* 0x004fe2000000002c */
[----:B------:R-:W-:-:S03]  /*17e0*/  FFMA R144, R144, R133, R45 ;  /* 0x0000008590907223 */ /* 0x000fc6000000002d */
[-C--:B------:R-:W-:Y:S01]  /*17f0*/  FFMA R44, R2, R145.reuse, R163 ;  /* 0x00000091022c7223 */ /* 0x080fe200000000a3 */
[----:B------:R-:W-:Y:S01]  /*1800*/  FFMA R45, R3, R145, R144 ;  /* 0x00000091032d7223 */ /* 0x000fe20000000090 */
        /* <DEDUP_REMOVED lines=21> */
[C---:B----4-:R-:W-:Y:S01]  /*1960*/  FFMA R145, R132.reuse, R148, R28 ;  /* 0x0000009484917223 */ /* 0x050fe2000000001c */
[----:B------:R-:W1:Y:S01]  /*1970*/  LDS.128 R136, [R157+0xe0] ;  /* 0x0000e0009d887984 */ /* 0x000e620000000c00 */
[-C--:B------:R-:W-:Y:S01]  /*1980*/  FFMA R30, R132, R150.reuse, R30 ;  /* 0x00000096841e7223 */ /* 0x080fe2000000001e */
[-C--:B------:R-:W-:Y:S01]  /*1990*/  FFMA R46, R2, R147.reuse, R46 ;  /* 0x00000093022e7223 */ /* 0x080fe2000000002e */
[----:B------:R-:W-:Y:S01]  /*19a0*/  FFMA R47, R3, R147, R146 ;  /* 0x00000093032f7223 */ /* 0x000fe20000000092 */
[----:B------:R-:W-:Y:S01]  /*19b0*/  FFMA R148, R148, R133, R29 ;  /* 0x0000008594947223 */ /* 0x000fe2000000001d */
[----:B------:R-:W-:Y:S01]  /*19c0*/  FFMA R150, R133, R150, R31 ;  /* 0x0000009685967223 */ /* 0x000fe2000000001f */
[----:B------:R-:W-:-:S02]  /*19d0*/  FFMA R28, R2, R149, R145 ;  /* 0x00000095021c7223 */ /* 0x000fc40000000091 */
[----:B------:R-:W2:Y:S01]  /*19e0*/  LDS.128 R144, [R157+0x2e0] ;  /* 0x0002e0009d907984 */ /* 0x000ea20000000c00 */
[-C--:B------:R-:W-:Y:S01]  /*19f0*/  FFMA R38, R132, R154.reuse, R38 ;  /* 0x0000009a84267223 */ /* 0x080fe20000000026 */
[----:B------:R-:W-:Y:S01]  /*1a00*/  FFMA R152, R152, R133, R37 ;  /* 0x0000008598987223 */ /* 0x000fe20000000025 */
[----:B------:R-:W-:Y:S01]  /*1a10*/  FFMA R154, R133, R154, R39 ;  /* 0x0000009a859a7223 */ /* 0x000fe20000000027 */
[C---:B------:R-:W-:Y:S01]  /*1a20*/  FFMA R29, R3.reuse, R149, R148 ;  /* 0x00000095031d7223 */ /* 0x040fe20000000094 */
[CC--:B------:R-:W-:Y:S01]  /*1a30*/  FFMA R30, R2.reuse, R151.reuse, R30 ;  /* 0x00000097021e7223 */ /* 0x0c0fe2000000001e */
[C---:B------:R-:W-:Y:S02]  /*1a40*/  FFMA R31, R3.reuse, R151, R150 ;  /* 0x00000097031f7223 */ /* 0x040fe40000000096 */
[----:B------:R-:W3:Y:S01]  /*1a50*/  LDS.128 R148, [R157+0xf0] ;  /* 0x0000f0009d947984 */ /* 0x000ee20000000c00 */
[C---:B------:R-:W-:Y:S01]  /*1a60*/  FFMA R37, R3.reuse, R153, R152 ;  /* 0x0000009903257223 */ /* 0x040fe20000000098 */
[-C--:B------:R-:W-:Y:S01]  /*1a70*/  FFMA R38, R2, R155.reuse, R38 ;  /* 0x0000009b02267223 */ /* 0x080fe20000000026 */
[----:B------:R-:W-:-:S02]  /*1a80*/  FFMA R39, R3, R155, R154 ;  /* 0x0000009b03277223 */ /* 0x000fc4000000009a */
[----:B------:R-:W4:Y:S01]  /*1a90*/  LDS.128 R152, [R157+0x2f0] ;  /* 0x0002f0009d987984 */ /* 0x000f220000000c00 */
[----:B0-----:R-:W-:Y:S01]  /*1aa0*/  FFMA R163, R132, R140, R128 ;  /* 0x0000008c84a37223 */ /* 0x001fe20000000080 */
[----:B------:R-:W-:-:S03]  /*1ab0*/  FFMA R140, R140, R133, R129 ;  /* 0x000000858c8c7223 */ /* 0x000fc60000000081 */
[-C--:B------:R-:W-:Y:S01]  /*1ac0*/  FFMA R128, R2, R141.reuse, R163 ;  /* 0x0000008d02807223 */ /* 0x080fe200000000a3 */
[----:B------:R-:W-:Y:S01]  /*1ad0*/  FFMA R129, R3, R141, R140 ;  /* 0x0000008d03817223 */ /* 0x000fe2000000008c */
[----:B-1----:R-:W-:Y:S01]  /*1ae0*/  FFMA R141, R132, R136, R24 ;  /* 0x00000088848d7223 */ /* 0x002fe20000000018 */
[----:B------:R-:W-:-:S03]  /*1af0*/  FFMA R136, R136, R133, R25 ;  /* 0x0000008588887223 */ /* 0x000fc60000000019 */
[-C--:B------:R-:W-:Y:S01]  /*1b00*/  FFMA R24, R2, R137.reuse, R141 ;  /* 0x0000008902187223 */ /* 0x080fe2000000008d */
[----:B------:R-:W-:Y:S01]  /*1b10*/  FFMA R25, R3, R137, R136 ;  /* 0x0000008903197223 */ /* 0x000fe20000000088 */
[----:B--2---:R-:W-:-:S04]  /*1b20*/  FFMA R137, R132, R144, R20 ;  /* 0x0000009084897223 */ /* 0x004fc80000000014 */
[----:B------:R-:W-:Y:S01]  /*1b30*/  FFMA R20, R2, R145, R137 ;  /* 0x0000009102147223 */ /* 0x000fe20000000089 */
[C---:B---3--:R-:W-:Y:S01]  /*1b40*/  FFMA R137, R132.reuse, R148, R16 ;  /* 0x0000009484897223 */ /* 0x048fe20000000010 */
[C---:B------:R-:W-:Y:S01]  /*1b50*/  FFMA R130, R132.reuse, R142, R130 ;  /* 0x0000008e84827223 */ /* 0x040fe20000000082 */
[C---:B------:R-:W-:Y:S01]  /*1b60*/  FFMA R26, R132.reuse, R138, R26 ;  /* 0x0000008a841a7223 */ /* 0x040fe2000000001a */
[----:B------:R-:W-:Y:S01]  /*1b70*/  FFMA R22, R132, R146, R22 ;  /* 0x0000009284167223 */ /* 0x000fe20000000016 */
[----:B------:R-:W-:Y:S01]  /*1b80*/  FFMA R16, R2, R149, R137 ;  /* 0x0000009502107223 */ /* 0x000fe20000000089 */
[C---:B------:R-:W-:Y:S01]  /*1b90*/  FFMA R18, R132.reuse, R150, R18 ;  /* 0x0000009684127223 */ /* 0x040fe20000000012 */
[C---:B----4-:R-:W-:Y:S01]  /*1ba0*/  FFMA R137, R132.reuse, R152, R12 ;  /* 0x0000009884897223 */ /* 0x050fe2000000000c */
[----:B------:R-:W-:Y:S01]  /*1bb0*/  FFMA R14, R132, R154, R14 ;  /* 0x0000009a840e7223 */ /* 0x000fe2000000000e */
[C---:B------:R-:W-:Y:S01]  /*1bc0*/  FFMA R142, R133.reuse, R142, R131 ;  /* 0x0000008e858e7223 */ /* 0x040fe20000000083 */
[C---:B------:R-:W-:Y:S01]  /*1bd0*/  FFMA R138, R133.reuse, R138, R27 ;  /* 0x0000008a858a7223 */ /* 0x040fe2000000001b */
[-C--:B------:R-:W-:Y:S01]  /*1be0*/  FFMA R144, R144, R133.reuse, R21 ;  /* 0x0000008590907223 */ /* 0x080fe20000000015 */
[C---:B------:R-:W-:Y:S01]  /*1bf0*/  FFMA R146, R133.reuse, R146, R23 ;  /* 0x0000009285927223 */ /* 0x040fe20000000017 */
[-C--:B------:R-:W-:Y:S01]  /*1c00*/  FFMA R148, R148, R133.reuse, R17 ;  /* 0x0000008594947223 */ /* 0x080fe20000000011 */
[C---:B------:R-:W-:Y:S01]  /*1c10*/  FFMA R150, R133.reuse, R150, R19 ;  /* 0x0000009685967223 */ /* 0x040fe20000000013 */
[----:B------:R-:W-:Y:S01]  /*1c20*/  FFMA R152, R152, R133, R13 ;  /* 0x0000008598987223 */ /* 0x000fe2000000000d */
[----:B------:R-:W-:Y:S01]  /*1c30*/  FFMA R154, R133, R154, R15 ;  /* 0x0000009a859a7223 */ /* 0x000fe2000000000f */
[CC--:B------:R-:W-:Y:S01]  /*1c40*/  FFMA R130, R2.reuse, R143.reuse, R130 ;  /* 0x0000008f02827223 */ /* 0x0c0fe20000000082 */
[C---:B------:R-:W-:Y:S01]  /*1c50*/  FFMA R131, R3.reuse, R143, R142 ;  /* 0x0000008f03837223 */ /* 0x040fe2000000008e */
[CC--:B------:R-:W-:Y:S01]  /*1c60*/  FFMA R26, R2.reuse, R139.reuse, R26 ;  /* 0x0000008b021a7223 */ /* 0x0c0fe2000000001a */
[C---:B------:R-:W-:Y:S01]  /*1c70*/  FFMA R27, R3.reuse, R139, R138 ;  /* 0x0000008b031b7223 */ /* 0x040fe2000000008a */
[C---:B------:R-:W-:Y:S01]  /*1c80*/  FFMA R21, R3.reuse, R145, R144 ;  /* 0x0000009103157223 */ /* 0x040fe20000000090 */
[CC--:B------:R-:W-:Y:S01]  /*1c90*/  FFMA R22, R2.reuse, R147.reuse, R22 ;  /* 0x0000009302167223 */ /* 0x0c0fe20000000016 */
[C---:B------:R-:W-:Y:S01]  /*1ca0*/  FFMA R23, R3.reuse, R147, R146 ;  /* 0x0000009303177223 */ /* 0x040fe20000000092 */
[C---:B------:R-:W-:Y:S01]  /*1cb0*/  FFMA R17, R3.reuse, R149, R148 ;  /* 0x0000009503117223 */ /* 0x040fe20000000094 */
[CC--:B------:R-:W-:Y:S01]  /*1cc0*/  FFMA R18, R2.reuse, R151.reuse, R18 ;  /* 0x0000009702127223 */ /* 0x0c0fe20000000012 */
[C---:B------:R-:W-:Y:S01]  /*1cd0*/  FFMA R19, R3.reuse, R151, R150 ;  /* 0x0000009703137223 */ /* 0x040fe20000000096 */
[CC--:B------:R-:W-:Y:S01]  /*1ce0*/  FFMA R12, R2.reuse, R153.reuse, R137 ;  /* 0x00000099020c7223 */ /* 0x0c0fe20000000089 */
[C---:B------:R-:W-:Y:S01]  /*1cf0*/  FFMA R13, R3.reuse, R153, R152 ;  /* 0x00000099030d7223 */ /* 0x040fe20000000098 */
[-C--:B------:R-:W-:Y:S01]  /*1d00*/  FFMA R14, R2, R155.reuse, R14 ;  /* 0x0000009b020e7223 */ /* 0x080fe2000000000e */
[----:B------:R-:W-:Y:S01]  /*1d10*/  FFMA R15, R3, R155, R154 ;  /* 0x0000009b030f7223 */ /* 0x000fe2000000009a */
[----:B------:R1:W-:Y:S04]  /*1d20*/  STL.128 [R1], R8 ;  /* 0x0000000801007387 */ /* 0x0003e80000100c00 */
[----:B------:R1:W-:Y:S04]  /*1d30*/  STL.128 [R1+0x100], R124 ;  /* 0x0001007c01007387 */ /* 0x0003e80000100c00 */
        /* <DEDUP_REMOVED lines=29> */
[----:B------:R1:W-:Y:S01]  /*1f10*/  STL.128 [R1+0x1f0], R12 ;  /* 0x0001f00c01007387 */ /* 0x0003e20000100c00 */
[----:B------:R-:W-:-:S04]  /*1f20*/  UIADD3 UR4, UPT, UPT, UR4, 0x1, URZ ;  /* 0x0000000104047890 */ /* 0x000fc8000fffe0ff */
[----:B------:R-:W-:Y:S01]  /*1f30*/  UISETP.NE.AND UP0, UPT, UR4, 0x8, UPT ;  /* 0x000000080400788c */ /* 0x000fe2000bf05270 */
[----:B------:R-:W-:Y:S02]  /*1f40*/  IADD3 R160, P0, PT, R160, 0x8, RZ ;  /* 0x00000008a0a07810 */ /* 0x000fe40007f1e0ff */
[----:B------:R-:W-:Y:S02]  /*1f50*/  IADD3 R158, P1, PT, R158, 0x300, RZ ;  /* 0x000003009e9e7810 */ /* 0x000fe40007f3e0ff */
[----:B------:R-:W-:Y:S02]  /*1f60*/  IADD3.X R161, PT, PT, RZ, R161, RZ, P0, !PT ;  /* 0x000000a1ffa17210 */ /* 0x000fe400007fe4ff */
[----:B------:R-:W-:Y:S02]  /*1f70*/  IADD3.X R159, PT, PT, RZ, R159, RZ, P1, !PT ;  /* 0x0000009fff9f7210 */ /* 0x000fe40000ffe4ff */
[----:B------:R-:W-:Y:S07]  /*1f80*/  BRA.U UP0, `(.L_x_0) ;  /* 0xffffffe900207547 */ /* 0x000fee000b83ffff */
[----:B------:R-:W0:Y:S01]  /*1f90*/  S2R R0, SR_TID.X ;  /* 0x0000000000007919 */ /* 0x000e220000002100 */
[----:B------:R-:W-:Y:S01]  /*1fa0*/  PRMT R2, R156, 0x9910, RZ ;  /* 0x000099109c027816 */ /* 0x000fe200000000ff */
[----:B-1----:R-:W1:Y:S01]  /*1fb0*/  LDC.64 R12, c[0x0][0x398] ;  /* 0x0000e600ff0c7b82 */ /* 0x002e620000000a00 */
[----:B------:R-:W2:Y:S03]  /*1fc0*/  S2R R6, SR_CTAID.X ;  /* 0x0000000000067919 */ /* 0x000ea60000002500 */
[----:B------:R-:W-:Y:S01]  /*1fd0*/  IMAD R2, R2, 0x6, RZ ;  /* 0x0000000602027824 */ /* 0x000fe200078e02ff */
[----:B------:R-:W3:Y:S04]  /*1fe0*/  LDL.128 R16, [R1] ;  /* 0x0000000001107983 */ /* 0x000ee80000100c00 */
[----:B------:R-:W-:Y:S01]  /*1ff0*/  IADD3 R2, PT, PT, RZ, -R2, RZ ;  /* 0x80000002ff027210 */ /* 0x000fe20007ffe0ff */
[----:B------:R-:W4:Y:S03]  /*2000*/  LDL.128 R8, [R1+0x100] ;  /* 0x0001000001087983 */ /* 0x000f260000100c00 */
[----:B------:R-:W-:-:S04]  /*2010*/  PRMT R3, R2, 0x7710, RZ ;  /* 0x0000771002037816 */ /* 0x000fc800000000ff */
[----:B0-----:R-:W-:-:S04]  /*2020*/  IADD3 R0, PT, PT, R3, R0, RZ ;  /* 0x0000000003007210 */ /* 0x001fc80007ffe0ff */
[----:B------:R-:W-:Y:S02]  /*2030*/  SHF.L.U32 R0, R0, 0x1, RZ ;  /* 0x0000000100007819 */ /* 0x000fe400000006ff */
[----:B--2---:R-:W-:Y:S02]  /*2040*/  LOP3.LUT R7, R6, 0x7, RZ, 0xc0, !PT ;  /* 0x0000000706077812 */ /* 0x004fe400078ec0ff */
[----:B------:R-:W-:-:S05]  /*2050*/  LOP3.LUT R15, R0, 0xffff, RZ, 0xc0, !PT ;  /* 0x0000ffff000f7812 */ /* 0x000fca00078ec0ff */
[----:B------:R-:W-:-:S04]  /*2060*/  IMAD R3, R7, 0xc, R15 ;  /* 0x0000000c07037824 */ /* 0x000fc800078e020f */
[----:B-1----:R-:W-:Y:S01]  /*2070*/  IMAD.WIDE.U32 R12, R3, 0x4, R12 ;  /* 0x00000004030c7825 */ /* 0x002fe200078e000c */
[--C-:B------:R-:W-:Y:S01]  /*2080*/  SHF.R.U32.HI R4, RZ, 0x9, R6.reuse ;  /* 0x00000009ff047819 */ /* 0x100fe20000011606 */
[----:B------:R-:W0:Y:S03]  /*2090*/  LDC.64 R2, c[0x0][0x390] ;  /* 0x0000e400ff027b82 */ /* 0x000e260000000a00 */
[----:B------:R-:W3:Y:S04]  /*20a0*/  LDG.E.CONSTANT R5, desc[UR8][R12.64] ;  /* 0x000000080c057981 */ /* 0x000ee8000c1e9900 */
[----:B------:R0:W2:Y:S01]  /*20b0*/  LDG.E.CONSTANT R0, desc[UR8][R12.64+0x4] ;  /* 0x000004080c007981 */ /* 0x0000a2000c1e9900 */
[----:B------:R-:W-:-:S02]  /*20c0*/  SHF.R.U32.HI R6, RZ, 0x3, R6 ;  /* 0x00000003ff067819 */ /* 0x000fc40000011606 */
[----:B------:R-:W-:Y:S02]  /*20d0*/  LEA R7, R4, R7, 0x10 ;  /* 0x0000000704077211 */ /* 0x000fe400078e80ff */
[----:B------:R-:W-:-:S04]  /*20e0*/  LOP3.LUT R6, R6, 0x3f, RZ, 0xc0, !PT ;  /* 0x0000003f06067812 */ /* 0x000fc800078ec0ff */
[----:B------:R-:W-:-:S04]  /*20f0*/  LEA R7, R6, R7, 0x4 ;  /* 0x0000000706077211 */ /* 0x000fc800078e20ff */
[----:B------:R-:W-:-:S05]  /*2100*/  LEA R156, R156, R7, 0xe ;  /* 0x000000079c9c7211 */ /* 0x000fca00078e70ff */
[----:B------:R-:W-:-:S04]  /*2110*/  IMAD R15, R156, 0xc, R15 ;  /* 0x0000000c9c0f7824 */ /* 0x000fc800078e020f */
[----:B0-----:R-:W-:Y:S01]  /*2120*/  IMAD.WIDE.U32 R12, R15, 0x4, R2 ;  /* 0x000000040f0c7825 */ /* 0x001fe200078e0002 */
[----:B------:R-:W-:-:S03]  /*2130*/  UMOV UR4, 0x1 ;  /* 0x0000000100047882 */ /* 0x000fc60000000000 */
[C---:B---3--:R-:W-:Y:S01]  /*2140*/  FADD R7, R5.reuse, R18 ;  /* 0x0000001205077221 */ /* 0x048fe20000000000 */
[----:B------:R-:W-:Y:S01]  /*2150*/  FADD R4, R5, R16 ;  /* 0x0000001005047221 */ /* 0x000fe20000000000 */
[----:B--2---:R-:W-:-:S03]  /*2160*/  FADD R6, R0, R17 ;  /* 0x0000001100067221 */ /* 0x004fc60000000000 */
[----:B------:R-:W-:Y:S01]  /*2170*/  FMNMX R14, R7, 6, PT ;  /* 0x40c00000070e7809 */ /* 0x000fe20003800000 */
[----:B------:R-:W-:Y:S01]  /*2180*/  FADD R19, R0, R19 ;  /* 0x0000001300137221 */ /* 0x000fe20000000000 */
[----:B------:R-:W-:Y:S01]  /*2190*/  FMNMX R4, R4, 6, PT ;  /* 0x40c0000004047809 */ /* 0x000fe20003800000 */
[C---:B----4-:R-:W-:Y:S01]  /*21a0*/  FADD R8, R5.reuse, R8 ;  /* 0x0000000805087221 */ /* 0x050fe20000000000 */
[----:B------:R-:W-:Y:S01]  /*21b0*/  FMNMX R6, R6, 6, PT ;  /* 0x40c0000006067809 */ /* 0x000fe20003800000 */
[C---:B------:R-:W-:Y:S01]  /*21c0*/  FADD R9, R0.reuse, R9 ;  /* 0x0000000900097221 */ /* 0x040fe20000000000 */
[----:B------:R-:W-:Y:S01]  /*21d0*/  FADD R10, R5, R10 ;  /* 0x0000000a050a7221 */ /* 0x000fe20000000000 */
[----:B------:R-:W-:Y:S01]  /*21e0*/  FADD R11, R0, R11 ;  /* 0x0000000b000b7221 */ /* 0x000fe20000000000 */
[----:B------:R-:W-:Y:S02]  /*21f0*/  FMNMX R17, RZ, R6, !PT ;  /* 0x00000006ff117209 */ /* 0x000fe40007800000 */
[----:B------:R-:W-:-:S02]  /*2200*/  FMNMX R21, RZ, R14, !PT ;  /* 0x0000000eff157209 */ /* 0x000fc40007800000 */
[----:B------:R-:W-:Y:S02]  /*2210*/  FMNMX R7, RZ, R4, !PT ;  /* 0x00000004ff077209 */ /* 0x000fe40007800000 */
[----:B------:R-:W-:Y:S02]  /*2220*/  FMNMX R19, R19, 6, PT ;  /* 0x40c0000013137809 */ /* 0x000fe40003800000 */
[----:B------:R-:W-:Y:S02]  /*2230*/  FMNMX R8, R8, 6, PT ;  /* 0x40c0000008087809 */ /* 0x000fe40003800000 */
[----:B------:R-:W-:Y:S02]  /*2240*/  FMNMX R4, R9, 6, PT ;  /* 0x40c0000009047809 */ /* 0x000fe40003800000 */
[----:B------:R-:W-:Y:S02]  /*2250*/  FMNMX R10, R10, 6, PT ;  /* 0x40c000000a0a7809 */ /* 0x000fe40003800000 */
[----:B------:R-:W-:Y:S01]  /*2260*/  FMNMX R6, R11, 6, PT ;  /* 0x40c000000b067809 */ /* 0x000fe20003800000 */
[----:B------:R0:W-:Y:S01]  /*2270*/  STG.E desc[UR8][R12.64+0x4], R17 ;  /* 0x000004110c007986 */ /* 0x0001e2000c101908 */
[----:B------:R-:W-:-:S02]  /*2280*/  FMNMX R19, RZ, R19, !PT ;  /* 0x00000013ff137209 */ /* 0x000fc40007800000 */
[----:B------:R-:W-:Y:S01]  /*2290*/  FMNMX R9, RZ, R8, !PT ;  /* 0x00000008ff097209 */ /* 0x000fe20007800000 */
[----:B------:R1:W-:Y:S01]  /*22a0*/  STG.E desc[UR8][R12.64+0x180], R21 ;  /* 0x000180150c007986 */ /* 0x0003e2000c101908 */
[----:B------:R-:W-:Y:S02]  /*22b0*/  FMNMX R11, RZ, R4, !PT ;  /* 0x00000004ff0b7209 */ /* 0x000fe40007800000 */
[----:B0-----:R-:W-:Y:S02]  /*22c0*/  FMNMX R17, RZ, R10, !PT ;  /* 0x0000000aff117209 */ /* 0x001fe40007800000 */
[----:B-1----:R-:W-:Y:S01]  /*22d0*/  FMNMX R21, RZ, R6, !PT ;  /* 0x00000006ff157209 */ /* 0x002fe20007800000 */
[----:B------:R-:W-:Y:S04]  /*22e0*/  STG.E desc[UR8][R12.64+0x184], R19 ;  /* 0x000184130c007986 */ /* 0x000fe8000c101908 */
[----:B------:R-:W-:Y:S04]  /*22f0*/  STG.E desc[UR8][R12.64+0x180000], R9 ;  /* 0x180000090c007986 */ /* 0x000fe8000c101908 */
[----:B------:R-:W-:Y:S04]  /*2300*/  STG.E desc[UR8][R12.64+0x180004], R11 ;  /* 0x1800040b0c007986 */ /* 0x000fe8000c101908 */
[----:B------:R-:W-:Y:S04]  /*2310*/  STG.E desc[UR8][R12.64+0x180180], R17 ;  /* 0x180180110c007986 */ /* 0x000fe8000c101908 */
[----:B------:R-:W-:Y:S01]  /*2320*/  STG.E desc[UR8][R12.64+0x180184], R21 ;  /* 0x180184150c007986 */ /* 0x000fe2000c101908 */
[----:B------:R-:W-:-:S03]  /*2330*/  IADD3 R4, PT, PT, R1, 0x110, RZ ;  /* 0x0000011001047810 */ /* 0x000fc60007ffe0ff */
[----:B------:R0:W-:Y:S02]  /*2340*/  STG.E desc[UR8][R12.64], R7 ;  /* 0x000000070c007986 */ /* 0x0001e4000c101908 */
[----:B0-----:R-:W-:-:S07]  /*2350*/  IADD3 R7, PT, PT, R15, 0x3000, RZ ;  /* 0x000030000f077810 */ /* 0x001fce0007ffe0ff */
.L_x_1:
[----:B--2---:R-:W2:Y:S04]  /*2360*/  LDL.128 R40, [R4+-0x100] ;  /* 0xffff000004287983 */ /* 0x004ea80000100c00 */
[----:B------:R-:W3:Y:S04]  /*2370*/  LDL.128 R48, [R4] ;  /* 0x0000000004307983 */ /* 0x000ee80000100c00 */
[----:B------:R-:W4:Y:S04]  /*2380*/  LDL.128 R36, [R4+-0xf0] ;  /* 0xffff100004247983 */ /* 0x000f280000100c00 */
[----:B------:R-:W5:Y:S04]  /*2390*/  LDL.128 R32, [R4+0x10] ;  /* 0x0000100004207983 */ /* 0x000f680000100c00 */
[----:B------:R-:W5:Y:S04]  /*23a0*/  LDL.128 R28, [R4+-0xe0] ;  /* 0xffff2000041c7983 */ /* 0x000f680000100c00 */
[----:B------:R-:W5:Y:S04]  /*23b0*/  LDL.128 R24, [R4+0x20] ;  /* 0x0000200004187983 */ /* 0x000f680000100c00 */
[----:B------:R-:W5:Y:S04]  /*23c0*/  LDL.128 R20, [R4+-0xd0] ;  /* 0xffff300004147983 */ /* 0x000f680000100c00 */
[----:B------:R-:W5:Y:S04]  /*23d0*/  LDL.128 R16, [R4+0x30] ;  /* 0x0000300004107983 */ /* 0x000f680000100c00 */
[----:B------:R-:W5:Y:S04]  /*23e0*/  LDL.128 R12, [R4+-0xc0] ;  /* 0xffff4000040c7983 */ /* 0x000f680000100c00 */
[----:B------:R0:W5:Y:S01]  /*23f0*/  LDL.128 R8, [R4+0x40] ;  /* 0x0000400004087983 */ /* 0x0001620000100c00 */
[----:B------:R-:W-:-:S04]  /*2400*/  UIADD3 UR4, UPT, UPT, UR4, 0x5, URZ ;  /* 0x0000000504047890 */ /* 0x000fc8000fffe0ff */
[----:B------:R-:W-:Y:S01]  /*2410*/  UISETP.NE.AND UP0, UPT, UR4, 0x10, UPT ;  /* 0x000000100400788c */ /* 0x000fe2000bf05270 */
[----:B0-----:R-:W-:Y:S01]  /*2420*/  IADD3 R4, PT, PT, R4, 0x50, RZ ;  /* 0x0000005004047810 */ /* 0x001fe20007ffe0ff */
[C---:B--2---:R-:W-:Y:S01]  /*2430*/  FADD R40, R5.reuse, R40 ;  /* 0x0000002805287221 */ /* 0x044fe20000000000 */
[C---:B------:R-:W-:Y:S01]  /*2440*/  FADD R43, R0.reuse, R43 ;  /* 0x0000002b002b7221 */ /* 0x040fe20000000000 */
[----:B------:R-:W-:Y:S01]  /*2450*/  FADD R44, R0, R41 ;  /* 0x00000029002c7221 */ /* 0x000fe20000000000 */
[C---:B------:R-:W-:Y:S01]  /*2460*/  FADD R42, R5.reuse, R42 ;  /* 0x0000002a052a7221 */ /* 0x040fe20000000000 */
[----:B---3--:R-:W-:Y:S01]  /*2470*/  FADD R48, R5, R48 ;  /* 0x0000003005307221 */ /* 0x008fe20000000000 */
[----:B------:R-:W-:Y:S01]  /*2480*/  FMNMX R6, R40, 6, PT ;  /* 0x40c0000028067809 */ /* 0x000fe20003800000 */
[C---:B------:R-:W-:Y:S01]  /*2490*/  FADD R49, R0.reuse, R49 ;  /* 0x0000003100317221 */ /* 0x040fe20000000000 */
[----:B------:R-:W-:Y:S01]  /*24a0*/  FMNMX R43, R43, 6, PT ;  /* 0x40c000002b2b7809 */ /* 0x000fe20003800000 */
[C---:B------:R-:W-:Y:S01]  /*24b0*/  FADD R50, R5.reuse, R50 ;  /* 0x0000003205327221 */ /* 0x040fe20000000000 */
[----:B------:R-:W-:Y:S01]  /*24c0*/  FADD R51, R0, R51 ;  /* 0x0000003300337221 */ /* 0x000fe20000000000 */
[----:B------:R-:W-:Y:S01]  /*24d0*/  FMNMX R48, R48, 6, PT ;  /* 0x40c0000030307809 */ /* 0x000fe20003800000 */
[----:B----4-:R-:W-:Y:S01]  /*24e0*/  FADD R36, R5, R36 ;  /* 0x0000002405247221 */ /* 0x010fe20000000000 */
[----:B------:R-:W-:Y:S01]  /*24f0*/  IMAD.WIDE.U32 R40, R7, 0x4, R2 ;  /* 0x0000000407287825 */ /* 0x000fe200078e0002 */
[----:B------:R-:W-:-:S03]  /*2500*/  FMNMX R45, RZ, R6, !PT ;  /* 0x00000006ff2d7209 */ /* 0x000fc60007800000 */
[C---:B------:R-:W-:Y:S01]  /*2510*/  FADD R39, R0.reuse, R39 ;  /* 0x0000002700277221 */ /* 0x040fe20000000000 */
[----:B------:R-:W-:Y:S01]  /*2520*/  FMNMX R55, RZ, R43, !PT ;  /* 0x0000002bff377209 */ /* 0x000fe20007800000 */
[----:B-----5:R-:W-:Y:S01]  /*2530*/  FADD R33, R0, R33 ;  /* 0x0000002100217221 */ /* 0x020fe20000000000 */
[----:B------:R-:W-:Y:S01]  /*2540*/  FMNMX R44, R44, 6, PT ;  /* 0x40c000002c2c7809 */ /* 0x000fe20003800000 */
[----:B------:R0:W-:Y:S01]  /*2550*/  STG.E desc[UR8][R40.64], R45 ;  /* 0x0000002d28007986 */ /* 0x0001e2000c101908 */
[----:B------:R-:W-:Y:S01]  /*2560*/  FMNMX R42, R42, 6, PT ;  /* 0x40c000002a2a7809 */ /* 0x000fe20003800000 */
[----:B------:R-:W-:Y:S01]  /*2570*/  FADD R32, R5, R32 ;  /* 0x0000002005207221 */ /* 0x000fe20000000000 */
[----:B------:R-:W-:Y:S01]  /*2580*/  FMNMX R49, R49, 6, PT ;  /* 0x40c0000031317809 */ /* 0x000fe20003800000 */
[----:B------:R-:W-:Y:S01]  /*2590*/  STG.E desc[UR8][R40.64+0x184], R55 ;  /* 0x0001843728007986 */ /* 0x000fe2000c101908 */
[----:B------:R-:W-:Y:S01]  /*25a0*/  FMNMX R43, RZ, R48, !PT ;  /* 0x00000030ff2b7209 */ /* 0x000fe20007800000 */
[C---:B------:R-:W-:Y:S01]  /*25b0*/  FADD R38, R5.reuse, R38 ;  /* 0x0000002605267221 */ /* 0x040fe20000000000 */
[----:B------:R-:W-:Y:S01]  /*25c0*/  FMNMX R50, R50, 6, PT ;  /* 0x40c0000032327809 */ /* 0x000fe20003800000 */
[----:B------:R-:W-:Y:S01]  /*25d0*/  FADD R34, R5, R34 ;  /* 0x0000002205227221 */ /* 0x000fe20000000000 */
[----:B------:R-:W-:Y:S01]  /*25e0*/  FMNMX R51, R51, 6, PT ;  /* 0x40c0000033337809 */ /* 0x000fe20003800000 */
[----:B------:R1:W-:Y:S01]  /*25f0*/  STG.E desc[UR8][R40.64+0x180000], R43 ;  /* 0x1800002b28007986 */ /* 0x0003e2000c101908 */
[----:B------:R-:W-:Y:S01]  /*2600*/  FMNMX R6, R36, 6, PT ;  /* 0x40c0000024067809 */ /* 0x000fe20003800000 */
[C---:B------:R-:W-:Y:S01]  /*2610*/  FADD R28, R5.reuse, R28 ;  /* 0x0000001c051c7221 */ /* 0x040fe20000000000 */
[----:B------:R-:W-:Y:S01]  /*2620*/  FMNMX R47, RZ, R44, !PT ;  /* 0x0000002cff2f7209 */ /* 0x000fe20007800000 */
[C---:B------:R-:W-:Y:S01]  /*2630*/  FADD R25, R0.reuse, R25 ;  /* 0x0000001900197221 */ /* 0x040fe20000000000 */
[----:B------:R-:W-:Y:S01]  /*2640*/  FMNMX R53, RZ, R42, !PT ;  /* 0x0000002aff357209 */ /* 0x000fe20007800000 */
[----:B------:R-:W-:Y:S01]  /*2650*/  FADD R42, R0, R37 ;  /* 0x00000025002a7221 */ /* 0x000fe20000000000 */
[----:B------:R-:W-:Y:S01]  /*2660*/  FMNMX R49, RZ, R49, !PT ;  /* 0x00000031ff317209 */ /* 0x000fe20007800000 */
[----:B------:R2:W-:Y:S01]  /*2670*/  STG.E desc[UR8][R40.64+0x4], R47 ;  /* 0x0000042f28007986 */ /* 0x0005e2000c101908 */
[----:B0-----:R-:W-:Y:S01]  /*2680*/  FMNMX R45, RZ, R50, !PT ;  /* 0x00000032ff2d7209 */ /* 0x001fe20007800000 */
[C---:B------:R-:W-:Y:S01]  /*2690*/  FADD R30, R5.reuse, R30 ;  /* 0x0000001e051e7221 */ /* 0x040fe20000000000 */
[----:B------:R-:W-:Y:S01]  /*26a0*/  FMNMX R51, RZ, R51, !PT ;  /* 0x00000033ff337209 */ /* 0x000fe20007800000 */
[----:B------:R-:W-:Y:S01]  /*26b0*/  STG.E desc[UR8][R40.64+0x180], R53 ;  /* 0x0001803528007986 */ /* 0x000fe2000c101908 */
[----:B-1----:R-:W-:Y:S01]  /*26c0*/  FMNMX R43, RZ, R6, !PT ;  /* 0x00000006ff2b7209 */ /* 0x002fe20007800000 */
[----:B------:R-:W-:Y:S01]  /*26d0*/  FADD R24, R5, R24 ;  /* 0x0000001805187221 */ /* 0x000fe20000000000 */
[----:B------:R-:W-:Y:S01]  /*26e0*/  FMNMX R39, R39, 6, PT ;  /* 0x40c0000027277809 */ /* 0x000fe20003800000 */
[----:B------:R-:W-:Y:S01]  /*26f0*/  STG.E desc[UR8][R40.64+0x180004], R49 ;  /* 0x1800043128007986 */ /* 0x000fe2000c101908 */
[----:B------:R-:W-:Y:S01]  /*2700*/  FMNMX R6, R33, 6, PT ;  /* 0x40c0000021067809 */ /* 0x000fe20003800000 */
[----:B------:R-:W-:Y:S01]  /*2710*/  FADD R26, R5, R26 ;  /* 0x0000001a051a7221 */ /* 0x000fe20000000000 */
[----:B------:R-:W-:Y:S01]  /*2720*/  FMNMX R32, R32, 6, PT ;  /* 0x40c0000020207809 */ /* 0x000fe20003800000 */
[----:B------:R-:W-:Y:S01]  /*2730*/  STG.E desc[UR8][R40.64+0x180180], R45 ;  /* 0x1801802d28007986 */ /* 0x000fe2000c101908 */
[----:B--2---:R-:W-:Y:S01]  /*2740*/  IADD3 R47, PT, PT, R7, 0x3000, RZ ;  /* 0x00003000072f7810 */ /* 0x004fe20007ffe0ff */
[----:B------:R-:W-:Y:S01]  /*2750*/  FADD R27, R0, R27 ;  /* 0x0000001b001b7221 */ /* 0x000fe20000000000 */
[----:B------:R-:W-:Y:S01]  /*2760*/  FMNMX R33, RZ, R32, !PT ;  /* 0x00000020ff217209 */ /* 0x000fe20007800000 */
[----:B------:R0:W-:Y:S01]  /*2770*/  STG.E desc[UR8][R40.64+0x180184], R51 ;  /* 0x1801843328007986 */ /* 0x0001e2000c101908 */
[----:B------:R-:W-:Y:S01]  /*2780*/  FMNMX R42, R42, 6, PT ;  /* 0x40c000002a2a7809 */ /* 0x000fe20003800000 */
[----:B------:R-:W-:Y:S01]  /*2790*/  IMAD.WIDE.U32 R36, R47, 0x4, R2 ;  /* 0x000000042f247825 */ /* 0x000fe200078e0002 */
[----:B------:R-:W-:-:S03]  /*27a0*/  FMNMX R38, R38, 6, PT ;  /* 0x40c0000026267809 */ /* 0x000fc60003800000 */
[C---:B------:R-:W-:Y:S01]  /*27b0*/  FADD R20, R5.reuse, R20 ;  /* 0x0000001405147221 */ /* 0x040fe20000000000 */
[----:B------:R-:W-:Y:S01]  /*27c0*/  FMNMX R34, R34, 6, PT ;  /* 0x40c0000022227809 */ /* 0x000fe20003800000 */
[C---:B------:R-:W-:Y:S01]  /*27d0*/  FADD R22, R5.reuse, R22 ;  /* 0x0000001605167221 */ /* 0x040fe20000000000 */
[----:B------:R1:W-:Y:S01]  /*27e0*/  STG.E desc[UR8][R36.64], R43 ;  /* 0x0000002b24007986 */ /* 0x0003e2000c101908 */
[----:B------:R-:W-:Y:S01]  /*27f0*/  FMNMX R32, R28, 6, PT ;  /* 0x40c000001c207809 */ /* 0x000fe20003800000 */
[C---:B------:R-:W-:Y:S01]  /*2800*/  FADD R23, R0.reuse, R23 ;  /* 0x0000001700177221 */ /* 0x040fe20000000000 */
[----:B------:R-:W-:Y:S01]  /*2810*/  FMNMX R47, RZ, R42, !PT ;  /* 0x0000002aff2f7209 */ /* 0x000fe20007800000 */
[----:B------:R2:W-:Y:S01]  /*2820*/  STG.E desc[UR8][R36.64+0x180000], R33 ;  /* 0x1800002124007986 */ /* 0x0005e2000c101908 */
[----:B0-----:R-:W-:Y:S01]  /*2830*/  FMNMX R41, RZ, R39, !PT ;  /* 0x00000027ff297209 */ /* 0x001fe20007800000 */
[----:B------:R-:W-:Y:S01]  /*2840*/  FADD R16, R5, R16 ;  /* 0x0000001005107221 */ /* 0x000fe20000000000 */
[----:B------:R-:W-:Y:S01]  /*2850*/  FMNMX R39, RZ, R6, !PT ;  /* 0x00000006ff277209 */ /* 0x000fe20007800000 */
[C---:B------:R-:W-:Y:S01]  /*2860*/  FADD R6, R0.reuse, R35 ;  /* 0x0000002300067221 */ /* 0x040fe20000000000 */
[----:B------:R-:W-:Y:S01]  /*2870*/  FMNMX R45, RZ, R38, !PT ;  /* 0x00000026ff2d7209 */ /* 0x000fe20007800000 */
[----:B------:R0:W-:Y:S01]  /*2880*/  STG.E desc[UR8][R36.64+0x184], R41 ;  /* 0x0001842924007986 */ /* 0x0001e2000c101908 */
[----:B------:R-:W-:Y:S01]  /*2890*/  FMNMX R35, RZ, R34, !PT ;  /* 0x00000022ff237209 */ /* 0x000fe20007800000 */
[----:B------:R-:W-:Y:S01]  /*28a0*/  FADD R17, R0, R17 ;  /* 0x0000001100117221 */ /* 0x000fe20000000000 */
[----:B------:R-:W-:Y:S01]  /*28b0*/  FMNMX R6, R6, 6, PT ;  /* 0x40c0000006067809 */ /* 0x000fe20003800000 */
[----:B------:R-:W-:Y:S01]  /*28c0*/  STG.E desc[UR8][R36.64+0x4], R47 ;  /* 0x0000042f24007986 */ /* 0x000fe2000c101908 */
[----:B-1----:R-:W-:Y:S01]  /*28d0*/  IADD3 R43, PT, PT, R7, 0x6000, RZ ;  /* 0x00006000072b7810 */ /* 0x002fe20007ffe0ff */
[----:B------:R-:W-:Y:S01]  /*28e0*/  FADD R18, R5, R18 ;  /* 0x0000001205127221 */ /* 0x000fe20000000000 */
[----:B--2---:R-:W-:Y:S01]  /*28f0*/  FMNMX R33, RZ, R32, !PT ;  /* 0x00000020ff217209 */ /* 0x004fe20007800000 */
[----:B------:R-:W-:Y:S01]  /*2900*/  FADD R32, R0, R31 ;  /* 0x0000001f00207221 */ /* 0x000fe20000000000 */
[----:B------:R-:W-:Y:S01]  /*2910*/  STG.E desc[UR8][R36.64+0x180], R45 ;  /* 0x0001802d24007986 */ /* 0x000fe2000c101908 */
[----:B------:R-:W-:Y:S01]  /*2920*/  FMNMX R30, R30, 6, PT ;  /* 0x40c000001e1e7809 */ /* 0x000fe20003800000 */
[C---:B------:R-:W-:Y:S01]  /*2930*/  FADD R19, R0.reuse, R19 ;  /* 0x0000001300137221 */ /* 0x040fe20000000000 */
[----:B0-----:R-:W-:Y:S01]  /*2940*/  FMNMX R41, RZ, R6, !PT ;  /* 0x00000006ff297209 */ /* 0x001fe20007800000 */
[----:B------:R-:W-:Y:S01]  /*2950*/  FADD R6, R0, R29 ;  /* 0x0000001d00067221 */ /* 0x000fe20000000000 */
[----:B------:R-:W-:Y:S01]  /*2960*/  IMAD.WIDE.U32 R28, R43, 0x4, R2 ;  /* 0x000000042b1c7825 */ /* 0x000fe200078e0002 */
[----:B------:R-:W-:Y:S01]  /*2970*/  STG.E desc[UR8][R36.64+0x180004], R39 ;  /* 0x1800042724007986 */ /* 0x000fe2000c101908 */
[----:B------:R-:W-:-:S02]  /*2980*/  FMNMX R24, R24, 6, PT ;  /* 0x40c0000018187809 */ /* 0x000fc40003800000 */
[----:B------:R-:W-:Y:S01]  /*2990*/  FADD R12, R5, R12 ;  /* 0x0000000c050c7221 */ /* 0x000fe20000000000 */
[----:B------:R-:W-:Y:S01]  /*29a0*/  FMNMX R6, R6, 6, PT ;  /* 0x40c0000006067809 */ /* 0x000fe20003800000 */
[----:B------:R0:W-:Y:S01]  /*29b0*/  STG.E desc[UR8][R36.64+0x180180], R35 ;  /* 0x1801802324007986 */ /* 0x0001e2000c101908 */
[----:B------:R-:W-:Y:S01]  /*29c0*/  FMNMX R26, R26, 6, PT ;  /* 0x40c000001a1a7809 */ /* 0x000fe20003800000 */
[C---:B------:R-:W-:Y:S01]  /*29d0*/  FADD R13, R0.reuse, R13 ;  /* 0x0000000d000d7221 */ /* 0x040fe20000000000 */
[----:B------:R-:W-:Y:S01]  /*29e0*/  FMNMX R31, RZ, R6, !PT ;  /* 0x00000006ff1f7209 */ /* 0x000fe20007800000 */
[----:B------:R1:W-:Y:S01]  /*29f0*/  STG.E desc[UR8][R36.64+0x180184], R41 ;  /* 0x1801842924007986 */ /* 0x0003e2000c101908 */
[----:B------:R-:W-:Y:S01]  /*2a00*/  FMNMX R6, R25, 6, PT ;  /* 0x40c0000019067809 */ /* 0x000fe20003800000 */
[----:B------:R-:W-:Y:S01]  /*2a10*/  FADD R15, R0, R15 ;  /* 0x0000000f000f7221 */ /* 0x000fe20000000000 */
[----:B------:R-:W-:Y:S01]  /*2a20*/  FMNMX R32, R32, 6, PT ;  /* 0x40c0000020207809 */ /* 0x000fe20003800000 */
[----:B------:R2:W-:Y:S01]  /*2a30*/  STG.E desc[UR8][R28.64], R33 ;  /* 0x000000211c007986 */ /* 0x0005e2000c101908 */
[----:B------:R-:W-:Y:S01]  /*2a40*/  FMNMX R25, RZ, R24, !PT ;  /* 0x00000018ff197209 */ /* 0x000fe20007800000 */
[----:B------:R-:W-:Y:S01]  /*2a50*/  FADD R8, R5, R8 ;  /* 0x0000000805087221 */ /* 0x000fe20000000000 */
[----:B------:R-:W-:Y:S01]  /*2a60*/  FMNMX R24, R20, 6, PT ;  /* 0x40c0000014187809 */ /* 0x000fe20003800000 */
[----:B------:R3:W-:Y:S01]  /*2a70*/  STG.E desc[UR8][R28.64+0x4], R31 ;  /* 0x0000041f1c007986 */ /* 0x0007e2000c101908 */
[----:B0-----:R-:W-:Y:S01]  /*2a80*/  FMNMX R35, RZ, R30, !PT ;  /* 0x0000001eff237209 */ /* 0x001fe20007800000 */
[C---:B------:R-:W-:Y:S01]  /*2a90*/  FADD R30, R0.reuse, R21 ;  /* 0x00000015001e7221 */ /* 0x040fe20000000000 */
[----:B------:R-:W-:Y:S01]  /*2aa0*/  IADD3 R21, PT, PT, R7, 0x9000, RZ ;  /* 0x0000900007157810 */ /* 0x000fe20007ffe0ff */
[----:B------:R0:W-:Y:S01]  /*2ab0*/  STG.E desc[UR8][R28.64+0x180000], R25 ;  /* 0x180000191c007986 */ /* 0x0001e2000c101908 */
[----:B-1----:R-:W-:Y:S01]  /*2ac0*/  FMNMX R37, RZ, R32, !PT ;  /* 0x00000020ff257209 */ /* 0x002fe20007800000 */
[----:B------:R-:W-:Y:S01]  /*2ad0*/  FADD R9, R0, R9 ;  /* 0x0000000900097221 */ /* 0x000fe20000000000 */
[----:B------:R-:W-:Y:S01]  /*2ae0*/  FMNMX R22, R22, 6, PT ;  /* 0x40c0000016167809 */ /* 0x000fe20003800000 */
[----:B------:R-:W-:Y:S01]  /*2af0*/  STG.E desc[UR8][R28.64+0x180], R35 ;  /* 0x000180231c007986 */ /* 0x000fe2000c101908 */
[----:B--2---:R-:W-:Y:S01]  /*2b00*/  FMNMX R33, RZ, R6, !PT ;  /* 0x00000006ff217209 */ /* 0x004fe20007800000 */
[----:B------:R-:W-:Y:S01]  /*2b10*/  IMAD.WIDE.U32 R20, R21, 0x4, R2 ;  /* 0x0000000415147825 */ /* 0x000fe200078e0002 */
[----:B------:R-:W-:Y:S01]  /*2b20*/  FMNMX R6, R27, 6, PT ;  /* 0x40c000001b067809 */ /* 0x000fe20003800000 */
[----:B------:R-:W-:Y:S01]  /*2b30*/  STG.E desc[UR8][R28.64+0x184], R37 ;  /* 0x000184251c007986 */ /* 0x000fe2000c101908 */
[----:B------:R-:W-:Y:S01]  /*2b40*/  FMNMX R27, RZ, R26, !PT ;  /* 0x0000001aff1b7209 */ /* 0x000fe20007800000 */
[----:B------:R-:W-:Y:S01]  /*2b50*/  FADD R10, R5, R10 ;  /* 0x0000000a050a7221 */ /* 0x000fe20000000000 */
[----:B---3--:R-:W-:Y:S01]  /*2b60*/  FMNMX R31, RZ, R6, !PT ;  /* 0x00000006ff1f7209 */ /* 0x008fe20007800000 */
[----:B------:R-:W-:Y:S01]  /*2b70*/  STG.E desc[UR8][R28.64+0x180004], R33 ;  /* 0x180004211c007986 */ /* 0x000fe2000c101908 */
[----:B------:R-:W-:Y:S01]  /*2b80*/  FMNMX R23, R23, 6, PT ;  /* 0x40c0000017177809 */ /* 0x000fe20003800000 */
[----:B------:R-:W-:Y:S01]  /*2b90*/  FADD R11, R0, R11 ;  /* 0x0000000b000b7221 */ /* 0x000fe20000000000 */
[----:B------:R-:W-:Y:S01]  /*2ba0*/  FMNMX R16, R16, 6, PT ;  /* 0x40c0000010107809 */ /* 0x000fe20003800000 */
[----:B------:R1:W-:Y:S01]  /*2bb0*/  STG.E desc[UR8][R28.64+0x180180], R27 ;  /* 0x1801801b1c007986 */ /* 0x0003e2000c101908 */
[----:B------:R-:W-:-:S02]  /*2bc0*/  FMNMX R6, R17, 6, PT ;  /* 0x40c0000011067809 */ /* 0x000fc40003800000 */
[----:B0-----:R-:W-:Y:S01]  /*2bd0*/  FMNMX R25, RZ, R24, !PT ;  /* 0x00000018ff197209 */ /* 0x001fe20007800000 */
[----:B------:R0:W-:Y:S01]  /*2be0*/  STG.E desc[UR8][R28.64+0x180184], R31 ;  /* 0x1801841f1c007986 */ /* 0x0001e2000c101908 */
[----:B------:R-:W-:Y:S01]  /*2bf0*/  FMNMX R17, RZ, R16, !PT ;  /* 0x00000010ff117209 */ /* 0x000fe20007800000 */
[----:B------:R-:W-:Y:S01]  /*2c00*/  FADD R16, R5, R14 ;  /* 0x0000000e05107221 */ /* 0x000fe20000000000 */
[----:B------:R-:W-:Y:S01]  /*2c10*/  FMNMX R30, R30, 6, PT ;  /* 0x40c000001e1e7809 */ /* 0x000fe20003800000 */
[----:B------:R2:W-:Y:S01]  /*2c20*/  STG.E desc[UR8][R20.64], R25 ;  /* 0x0000001914007986 */ /* 0x0005e2000c101908 */
[----:B------:R-:W-:Y:S02]  /*2c30*/  FMNMX R18, R18, 6, PT ;  /* 0x40c0000012127809 */ /* 0x000fe40003800000 */
[----:B------:R-:W-:Y:S01]  /*2c40*/  FMNMX R19, R19, 6, PT ;  /* 0x40c0000013137809 */ /* 0x000fe20003800000 */
[----:B------:R3:W-:Y:S01]  /*2c50*/  STG.E desc[UR8][R20.64+0x180000], R17 ;  /* 0x1800001114007986 */ /* 0x0007e2000c101908 */
[----:B-1----:R-:W-:-:S02]  /*2c60*/  FMNMX R27, RZ, R22, !PT ;  /* 0x00000016ff1b7209 */ /* 0x002fc40007800000 */
[----:B------:R-:W-:Y:S02]  /*2c70*/  FMNMX R14, R13, 6, PT ;  /* 0x40c000000d0e7809 */ /* 0x000fe40003800000 */
[----:B0-----:R-:W-:Y:S01]  /*2c80*/  FMNMX R29, RZ, R23, !PT ;  /* 0x00000017ff1d7209 */ /* 0x001fe20007800000 */
[----:B------:R0:W-:Y:S01]  /*2c90*/  STG.E desc[UR8][R20.64+0x180], R27 ;  /* 0x0001801b14007986 */ /* 0x0001e2000c101908 */
[----:B------:R-:W-:Y:S02]  /*2ca0*/  FMNMX R23, RZ, R6, !PT ;  /* 0x00000006ff177209 */ /* 0x000fe40007800000 */
[----:B------:R-:W-:Y:S01]  /*2cb0*/  IADD3 R31, PT, PT, R7, 0xc000, RZ ;  /* 0x0000c000071f7810 */ /* 0x000fe20007ffe0ff */
[----:B------:R-:W-:Y:S01]  /*2cc0*/  STG.E desc[UR8][R20.64+0x184], R29 ;  /* 0x0001841d14007986 */ /* 0x000fe2000c101908 */
[----:B------:R-:W-:Y:S02]  /*2cd0*/  FMNMX R6, R12, 6, PT ;  /* 0x40c000000c067809 */ /* 0x000fe40003800000 */
[----:B------:R-:W-:Y:S01]  /*2ce0*/  FMNMX R33, RZ, R30, !PT ;  /* 0x0000001eff217209 */ /* 0x000fe20007800000 */
[----:B------:R-:W-:Y:S01]  /*2cf0*/  IMAD.WIDE.U32 R12, R31, 0x4, R2 ;  /* 0x000000041f0c7825 */ /* 0x000fe200078e0002 */
[----:B--2---:R-:W-:Y:S01]  /*2d00*/  FMNMX R25, RZ, R18, !PT ;  /* 0x00000012ff197209 */ /* 0x004fe20007800000 */
[----:B------:R1:W-:Y:S01]  /*2d10*/  STG.E desc[UR8][R20.64+0x180004], R23 ;  /* 0x1800041714007986 */ /* 0x0003e2000c101908 */
[----:B---3--:R-:W-:-:S02]  /*2d20*/  FMNMX R17, RZ, R6, !PT ;  /* 0x00000006ff117209 */ /* 0x008fc40007800000 */
[----:B0-----:R-:W-:Y:S01]  /*2d30*/  FMNMX R27, RZ, R19, !PT ;  /* 0x00000013ff1b7209 */ /* 0x001fe20007800000 */
[----:B------:R-:W-:Y:S01]  /*2d40*/  STG.E desc[UR8][R20.64+0x4], R33 ;  /* 0x0000042114007986 */ /* 0x000fe2000c101908 */
[----:B------:R-:W-:Y:S02]  /*2d50*/  FMNMX R19, RZ, R14, !PT ;  /* 0x0000000eff137209 */ /* 0x000fe40007800000 */
[----:B------:R-:W-:Y:S01]  /*2d60*/  FMNMX R15, R15, 6, PT ;  /* 0x40c000000f0f7809 */ /* 0x000fe20003800000 */
[----:B------:R-:W-:Y:S01]  /*2d70*/  STG.E desc[UR8][R20.64+0x180180], R25 ;  /* 0x1801801914007986 */ /* 0x000fe2000c101908 */
[----:B------:R-:W-:Y:S02]  /*2d80*/  FMNMX R16, R16, 6, PT ;  /* 0x40c0000010107809 */ /* 0x000fe40003800000 */
[----:B------:R-:W-:Y:S01]  /*2d90*/  FMNMX R8, R8, 6, PT ;  /* 0x40c0000008087809 */ /* 0x000fe20003800000 */
[----:B------:R-:W-:Y:S01]  /*2da0*/  STG.E desc[UR8][R20.64+0x180184], R27 ;  /* 0x1801841b14007986 */ /* 0x000fe2000c101908 */
[----:B------:R-:W-:-:S02]  /*2db0*/  FMNMX R6, R9, 6, PT ;  /* 0x40c0000009067809 */ /* 0x000fc40003800000 */
[----:B------:R-:W-:Y:S01]  /*2dc0*/  FMNMX R10, R10, 6, PT ;  /* 0x40c000000a0a7809 */ /* 0x000fe20003800000 */
[----:B------:R0:W-:Y:S01]  /*2dd0*/  STG.E desc[UR8][R12.64], R17 ;  /* 0x000000110c007986 */ /* 0x0001e2000c101908 */
[----:B------:R-:W-:Y:S02]  /*2de0*/  FMNMX R14, R11, 6, PT ;  /* 0x40c000000b0e7809 */ /* 0x000fe40003800000 */
[----:B-1----:R-:W-:Y:S01]  /*2df0*/  FMNMX R23, RZ, R16, !PT ;  /* 0x00000010ff177209 */ /* 0x002fe20007800000 */
[----:B------:R1:W-:Y:S01]  /*2e00*/  STG.E desc[UR8][R12.64+0x4], R19 ;  /* 0x000004130c007986 */ /* 0x0003e2000c101908 */
[----:B------:R-:W-:Y:S02]  /*2e10*/  FMNMX R9, RZ, R8, !PT ;  /* 0x00000008ff097209 */ /* 0x000fe40007800000 */
[----:B------:R-:W-:Y:S01]  /*2e20*/  FMNMX R11, RZ, R6, !PT ;  /* 0x00000006ff0b7209 */ /* 0x000fe20007800000 */
[----:B------:R2:W-:Y:S01]  /*2e30*/  STG.E desc[UR8][R12.64+0x180], R23 ;  /* 0x000180170c007986 */ /* 0x0005e2000c101908 */
[----:B------:R-:W-:-:S02]  /*2e40*/  IADD3 R7, PT, PT, R7, 0xf000, RZ ;  /* 0x0000f00007077810 */ /* 0x000fc40007ffe0ff */
[----:B0-----:R-:W-:Y:S01]  /*2e50*/  FMNMX R17, RZ, R15, !PT ;  /* 0x0000000fff117209 */ /* 0x001fe20007800000 */
[----:B------:R2:W-:Y:S01]  /*2e60*/  STG.E desc[UR8][R12.64+0x180000], R9 ;  /* 0x180000090c007986 */ /* 0x0005e2000c101908 */
[----:B------:R-:W-:Y:S02]  /*2e70*/  FMNMX R15, RZ, R10, !PT ;  /* 0x0000000aff0f7209 */ /* 0x000fe40007800000 */
[----:B-1----:R-:W-:Y:S01]  /*2e80*/  FMNMX R19, RZ, R14, !PT ;  /* 0x0000000eff137209 */ /* 0x002fe20007800000 */
[----:B------:R2:W-:Y:S04]  /*2e90*/  STG.E desc[UR8][R12.64+0x184], R17 ;  /* 0x000184110c007986 */ /* 0x0005e8000c101908 */
[----:B------:R2:W-:Y:S04]  /*2ea0*/  STG.E desc[UR8][R12.64+0x180004], R11 ;  /* 0x1800040b0c007986 */ /* 0x0005e8000c101908 */
[----:B------:R2:W-:Y:S04]  /*2eb0*/  STG.E desc[UR8][R12.64+0x180180], R15 ;  /* 0x1801800f0c007986 */ /* 0x0005e8000c101908 */
[----:B------:R2:W-:Y:S01]  /*2ec0*/  STG.E desc[UR8][R12.64+0x180184], R19 ;  /* 0x180184130c007986 */ /* 0x0005e2000c101908 */
[----:B------:R-:W-:Y:S05]  /*2ed0*/  BRA.U UP0, `(.L_x_1) ;  /* 0xfffffff500207547 */ /* 0x000fea000b83ffff */
[----:B------:R-:W-:Y:S05]  /*2ee0*/  EXIT ;  /* 0x000000000000794d */ /* 0x000fea0003800000 */
.L_x_2:
[----:B------:R-:W-:-:S00]  /*2ef0*/  BRA `(.L_x_2) ;  /* 0xfffffffc00fc7947 */ /* 0x000fc0000383ffff */
[----:B------:R-:W-:-:S00]  /*2f00*/  NOP ;  /* 0x0000000000007918 */ /* 0x000fc00000000000 */
[----:B------:R-:W-:-:S00]  /*2f10*/  NOP ;  /* 0x0000000000007918 */ /* 0x000fc00000000000 */
[----:B------:R-:W-:-:S00]  /*2f20*/  NOP ;  /* 0x0000000000007918 */ /* 0x000fc00000000000 */
[----:B------:R-:W-:-:S00]  /*2f30*/  NOP ;  /* 0x0000000000007918 */ /* 0x000fc00000000000 */
[----:B------:R-:W-:-:S00]  /*2f40*/  NOP ;  /* 0x0000000000007918 */ /* 0x000fc00000000000 */
[----:B------:R-:W-:-:S00]  /*2f50*/  NOP ;  /* 0x0000000000007918 */ /* 0x000fc00000000000 */
[----:B------:R-:W-:-:S00]  /*2f60*/  NOP ;  /* 0x0000000000007918 */ /* 0x000fc00000000000 */
[----:B------:R-:W-:-:S00]  /*2f70*/  NOP ;  /* 0x0000000000007918 */ /* 0x000fc00000000000 */
.L_x_3:


//--------------------- .nv.shared.my_kernel_kernel0 --------------------------
	.section	.nv.shared.my_kernel_kernel0,"aw",@nobits
	.sectionflags	@""
	.align	4
.nv.shared.my_kernel_kernel0:
	.zero		2144


//--------------------- .nv.shared.reserved.0     --------------------------
	.section	.nv.shared.reserved.0,"aw",@nobits
	.weak		__nv_reservedSMEM_offset_0_alias
	.size		__nv_reservedSMEM_offset_0_alias, 0, 64
	.other		__nv_reservedSMEM_offset_0_alias,@"STO_CUDA_RESERVED_SHARED STV_DEFAULT"
__nv_reservedSMEM_offset_0_alias:
	.zero		0
	.zero		64


//--------------------- .nv.constant0.my_kernel_kernel0 --------------------------
	.section	.nv.constant0.my_kernel_kernel0,"a",@progbits
	.sectionflags	@""
	.align	4
.nv.constant0.my_kernel_kernel0:
	.zero		928


//--------------------- SYMBOLS --------------------------

	.type		.nv.reservedSmem.offset0,@object
	.size		.nv.reservedSmem.offset0,0x4
	.type		.nv.reservedSmem.cap,@object
	.size		.nv.reservedSmem.cap,0x4
